	.target	sm_100a

	.elftype	@"ET_EXEC"


//--------------------- .note.nv.tkinfo           --------------------------
	.section	.note.nv.tkinfo,"",@"SHT_NOTE"
	.sectionflags	@"SHF_NOTE_NV_TKINFO"
	.tkinfo
        /*0018*/ 	.word	0x00000002
        /*0030*/ 	.string	""
        /*0030*/ 	.string	"ptxas"
        /*0030*/ 	.string	"Cuda compilation tools, release 13.0, V13.0.88"
        /*0030*/ 	.string	"Build cuda_13.0.r13.0/compiler.36424714_0"
        /*0030*/ 	.string	"-arch sm_100a -m 64 "



//--------------------- .note.nv.cuinfo           --------------------------
	.section	.note.nv.cuinfo,"",@"SHT_NOTE"
	.sectionflags	@"SHF_NOTE_NV_CUINFO"
        /*0018*/ 	.short	0x0002
        /*001a*/ 	.short	0x0064
        /*001c*/ 	.short	0x0082
	.zero		2


//--------------------- .nv.info                  --------------------------
	.section	.nv.info,"",@"SHT_CUDA_INFO"
	.align	4


	//----- nvinfo : EIATTR_REGCOUNT
	.align		4
        /*0000*/ 	.byte	0x04, 0x2f
        /*0002*/ 	.short	(.L_12 - .L_11)
	.align		4
.L_11:
        /*0004*/ 	.word	index@(_ZN7cutlass13device_kernelIN5flash11enable_sm90INS1_16FlashAttnFwdSm90INS1_25CollectiveMainloopFwdSm90ILi2EN4cute5tupleIJNS5_1CILi1EEES8_S8_EEENS6_IJNS7_ILi192EEENS7_ILi160EEENS7_ILi64EEEEEELi64ENS_12float_e4m3_tEfNS_4arch4Sm90ELb1ELb0ELb0ELb1ELb1ELb1ELb0ELb1ELb1ELb1ELb0ELb0EEENS1_21CollectiveEpilogueFwdINS6_IJSA_SC_SB_EEES9_NS_10bfloat16_tESG_Li384ELb1ELb1ELb0ELb1EEENS1_36VarlenDynamicPersistentTileSchedulerILi192ELi160ELi384ELi128ELb0ELb1ELb1ELb1ELb1ELb1EEEEEEEEEvNT_6ParamsE)
        /*0008*/ 	.word	0x00000004


	//----- nvinfo : EIATTR_FRAME_SIZE
	.align		4
.L_12:
        /*000c*/ 	.byte	0x04, 0x11
        /*000e*/ 	.short	(.L_14 - .L_13)
	.align		4
.L_13:
        /*0010*/ 	.word	index@(_ZN7cutlass13device_kernelIN5flash11enable_sm90INS1_16FlashAttnFwdSm90INS1_25CollectiveMainloopFwdSm90ILi2EN4cute5tupleIJNS5_1CILi1EEES8_S8_EEENS6_IJNS7_ILi192EEENS7_ILi160EEENS7_ILi64EEEEEELi64ENS_12float_e4m3_tEfNS_4arch4Sm90ELb1ELb0ELb0ELb1ELb1ELb1ELb0ELb1ELb1ELb1ELb0ELb0EEENS1_21CollectiveEpilogueFwdINS6_IJSA_SC_SB_EEES9_NS_10bfloat16_tESG_Li384ELb1ELb1ELb0ELb1EEENS1_36VarlenDynamicPersistentTileSchedulerILi192ELi160ELi384ELi128ELb0ELb1ELb1ELb1ELb1ELb1EEEEEEEEEvNT_6ParamsE)
        /*0014*/ 	.word	0x00000000


	//----- nvinfo : EIATTR_REGCOUNT
	.align		4
.L_14:
        /*0018*/ 	.byte	0x04, 0x2f
        /*001a*/ 	.short	(.L_16 - .L_15)
	.align		4
.L_15:
        /*001c*/ 	.word	index@(_ZN7cutlass13device_kernelIN5flash11enable_sm90INS1_16FlashAttnFwdSm90INS1_25CollectiveMainloopFwdSm90ILi2EN4cute5tupleIJNS5_1CILi1EEES8_S8_EEENS6_IJNS7_ILi192EEENS7_ILi160EEENS7_ILi64EEEEEELi64ENS_12float_e4m3_tEfNS_4arch4Sm90ELb1ELb0ELb0ELb1ELb1ELb0ELb0ELb1ELb1ELb1ELb0ELb0EEENS1_21CollectiveEpilogueFwdINS6_IJSA_SC_SB_EEES9_NS_10bfloat16_tESG_Li384ELb1ELb1ELb0ELb1EEENS1_36VarlenDynamicPersistentTileSchedulerILi192ELi160ELi384ELi128ELb0ELb1ELb1ELb1ELb1ELb1EEEEEEEEEvNT_6ParamsE)
        /*0020*/ 	.word	0x00000004


	//----- nvinfo : EIATTR_FRAME_SIZE
	.align		4
.L_16:
        /*0024*/ 	.byte	0x04, 0x11
        /*0026*/ 	.short	(.L_18 - .L_17)
	.align		4
.L_17:
        /*0028*/ 	.word	index@(_ZN7cutlass13device_kernelIN5flash11enable_sm90INS1_16FlashAttnFwdSm90INS1_25CollectiveMainloopFwdSm90ILi2EN4cute5tupleIJNS5_1CILi1EEES8_S8_EEENS6_IJNS7_ILi192EEENS7_ILi160EEENS7_ILi64EEEEEELi64ENS_12float_e4m3_tEfNS_4arch4Sm90ELb1ELb0ELb0ELb1ELb1ELb0ELb0ELb1ELb1ELb1ELb0ELb0EEENS1_21CollectiveEpilogueFwdINS6_IJSA_SC_SB_EEES9_NS_10bfloat16_tESG_Li384ELb1ELb1ELb0ELb1EEENS1_36VarlenDynamicPersistentTileSchedulerILi192ELi160ELi384ELi128ELb0ELb1ELb1ELb1ELb1ELb1EEEEEEEEEvNT_6ParamsE)
        /*002c*/ 	.word	0x00000000


	//----- nvinfo : EIATTR_REGCOUNT
	.align		4
.L_18:
        /*0030*/ 	.byte	0x04, 0x2f
        /*0032*/ 	.short	(.L_20 - .L_19)
	.align		4
.L_19:
        /*0034*/ 	.word	index@(_ZN7cutlass13device_kernelIN5flash11enable_sm90INS1_16FlashAttnFwdSm90INS1_25CollectiveMainloopFwdSm90ILi2EN4cute5tupleIJNS5_1CILi1EEES8_S8_EEENS6_IJNS7_ILi192EEENS7_ILi160EEENS7_ILi64EEEEEELi64ENS_12float_e4m3_tEfNS_4arch4Sm90ELb1ELb0ELb0ELb0ELb1ELb0ELb0ELb1ELb1ELb1ELb0ELb0EEENS1_21CollectiveEpilogueFwdINS6_IJSA_SC_SB_EEES9_NS_10bfloat16_tESG_Li384ELb0ELb1ELb0ELb1EEENS1_30DynamicPersistentTileSchedulerILi384ELi128ELb0ELb1ELb1EEEEEEEEEvNT_6ParamsE)
        /*0038*/ 	.word	0x00000004


	//----- nvinfo : EIATTR_FRAME_SIZE
	.align		4
.L_20:
        /*003c*/ 	.byte	0x04, 0x11
        /*003e*/ 	.short	(.L_22 - .L_21)
	.align		4
.L_21:
        /*0040*/ 	.word	index@(_ZN7cutlass13device_kernelIN5flash11enable_sm90INS1_16FlashAttnFwdSm90INS1_25CollectiveMainloopFwdSm90ILi2EN4cute5tupleIJNS5_1CILi1EEES8_S8_EEENS6_IJNS7_ILi192EEENS7_ILi160EEENS7_ILi64EEEEEELi64ENS_12float_e4m3_tEfNS_4arch4Sm90ELb1ELb0ELb0ELb0ELb1ELb0ELb0ELb1ELb1ELb1ELb0ELb0EEENS1_21CollectiveEpilogueFwdINS6_IJSA_SC_SB_EEES9_NS_10bfloat16_tESG_Li384ELb0ELb1ELb0ELb1EEENS1_30DynamicPersistentTileSchedulerILi384ELi128ELb0ELb1ELb1EEEEEEEEEvNT_6ParamsE)
        /*0044*/ 	.word	0x00000000


	//----- nvinfo : EIATTR_REGCOUNT
	.align		4
.L_22:
        /*0048*/ 	.byte	0x04, 0x2f
        /*004a*/ 	.short	(.L_24 - .L_23)
	.align		4
.L_23:
        /*004c*/ 	.word	index@(_ZN7cutlass13device_kernelIN5flash11enable_sm90INS1_16FlashAttnFwdSm90INS1_25CollectiveMainloopFwdSm90ILi2EN4cute5tupleIJNS5_1CILi1EEES8_S8_EEENS6_IJNS7_ILi192EEENS7_ILi160EEENS7_ILi64EEEEEELi64ENS_12float_e4m3_tEfNS_4arch4Sm90ELb0ELb1ELb0ELb1ELb1ELb1ELb0ELb1ELb1ELb1ELb0ELb0EEENS1_21CollectiveEpilogueFwdINS6_IJSA_SC_SB_EEES9_NS_10bfloat16_tESG_Li384ELb1ELb1ELb0ELb1EEENS1_36VarlenDynamicPersistentTileSchedulerILi192ELi160ELi384ELi128ELb0ELb1ELb1ELb1ELb0ELb1EEEEEEEEEvNT_6ParamsE)
        /*0050*/ 	.word	0x00000004


	//----- nvinfo : EIATTR_FRAME_SIZE
	.align		4
.L_24:
        /*0054*/ 	.byte	0x04, 0x11
        /*0056*/ 	.short	(.L_26 - .L_25)
	.align		4
.L_25:
        /*0058*/ 	.word	index@(_ZN7cutlass13device_kernelIN5flash11enable_sm90INS1_16FlashAttnFwdSm90INS1_25CollectiveMainloopFwdSm90ILi2EN4cute5tupleIJNS5_1CILi1EEES8_S8_EEENS6_IJNS7_ILi192EEENS7_ILi160EEENS7_ILi64EEEEEELi64ENS_12float_e4m3_tEfNS_4arch4Sm90ELb0ELb1ELb0ELb1ELb1ELb1ELb0ELb1ELb1ELb1ELb0ELb0EEENS1_21CollectiveEpilogueFwdINS6_IJSA_SC_SB_EEES9_NS_10bfloat16_tESG_Li384ELb1ELb1ELb0ELb1EEENS1_36VarlenDynamicPersistentTileSchedulerILi192ELi160ELi384ELi128ELb0ELb1ELb1ELb1ELb0ELb1EEEEEEEEEvNT_6ParamsE)
        /*005c*/ 	.word	0x00000000


	//----- nvinfo : EIATTR_REGCOUNT
	.align		4
.L_26:
        /*0060*/ 	.byte	0x04, 0x2f
        /*0062*/ 	.short	(.L_28 - .L_27)
	.align		4
.L_27:
        /*0064*/ 	.word	index@(_ZN7cutlass13device_kernelIN5flash11enable_sm90INS1_16FlashAttnFwdSm90INS1_25CollectiveMainloopFwdSm90ILi2EN4cute5tupleIJNS5_1CILi1EEES8_S8_EEENS6_IJNS7_ILi192EEENS7_ILi160EEENS7_ILi64EEEEEELi64ENS_12float_e4m3_tEfNS_4arch4Sm90ELb0ELb1ELb0ELb1ELb1ELb0ELb0ELb1ELb1ELb1ELb0ELb0EEENS1_21CollectiveEpilogueFwdINS6_IJSA_SC_SB_EEES9_NS_10bfloat16_tESG_Li384ELb1ELb1ELb0ELb1EEENS1_36VarlenDynamicPersistentTileSchedulerILi192ELi160ELi384ELi128ELb0ELb1ELb1ELb1ELb0ELb1EEEEEEEEEvNT_6ParamsE)
        /*0068*/ 	.word	0x00000004


	//----- nvinfo : EIATTR_FRAME_SIZE
	.align		4
.L_28:
        /*006c*/ 	.byte	0x04, 0x11
        /*006e*/ 	.short	(.L_30 - .L_29)
	.align		4
.L_29:
        /*0070*/ 	.word	index@(_ZN7cutlass13device_kernelIN5flash11enable_sm90INS1_16FlashAttnFwdSm90INS1_25CollectiveMainloopFwdSm90ILi2EN4cute5tupleIJNS5_1CILi1EEES8_S8_EEENS6_IJNS7_ILi192EEENS7_ILi160EEENS7_ILi64EEEEEELi64ENS_12float_e4m3_tEfNS_4arch4Sm90ELb0ELb1ELb0ELb1ELb1ELb0ELb0ELb1ELb1ELb1ELb0ELb0EEENS1_21CollectiveEpilogueFwdINS6_IJSA_SC_SB_EEES9_NS_10bfloat16_tESG_Li384ELb1ELb1ELb0ELb1EEENS1_36VarlenDynamicPersistentTileSchedulerILi192ELi160ELi384ELi128ELb0ELb1ELb1ELb1ELb0ELb1EEEEEEEEEvNT_6ParamsE)
        /*0074*/ 	.word	0x00000000


	//----- nvinfo : EIATTR_REGCOUNT
	.align		4
.L_30:
        /*0078*/ 	.byte	0x04, 0x2f
        /*007a*/ 	.short	(.L_32 - .L_31)
	.align		4
.L_31:
        /*007c*/ 	.word	index@(_ZN7cutlass13device_kernelIN5flash11enable_sm90INS1_16FlashAttnFwdSm90INS1_25CollectiveMainloopFwdSm90ILi2EN4cute5tupleIJNS5_1CILi1EEES8_S8_EEENS6_IJNS7_ILi192EEENS7_ILi160EEENS7_ILi64EEEEEELi64ENS_12float_e4m3_tEfNS_4arch4Sm90ELb0ELb1ELb0ELb0ELb1ELb0ELb0ELb1ELb1ELb1ELb0ELb0EEENS1_21CollectiveEpilogueFwdINS6_IJSA_SC_SB_EEES9_NS_10bfloat16_tESG_Li384ELb0ELb1ELb0ELb1EEENS1_30DynamicPersistentTileSchedulerILi384ELi128ELb0ELb1ELb1EEEEEEEEEvNT_6ParamsE)
        /*0080*/ 	.word	0x00000004


	//----- nvinfo : EIATTR_FRAME_SIZE
	.align		4
.L_32:
        /*0084*/ 	.byte	0x04, 0x11
        /*0086*/ 	.short	(.L_34 - .L_33)
	.align		4
.L_33:
        /*0088*/ 	.word	index@(_ZN7cutlass13device_kernelIN5flash11enable_sm90INS1_16FlashAttnFwdSm90INS1_25CollectiveMainloopFwdSm90ILi2EN4cute5tupleIJNS5_1CILi1EEES8_S8_EEENS6_IJNS7_ILi192EEENS7_ILi160EEENS7_ILi64EEEEEELi64ENS_12float_e4m3_tEfNS_4arch4Sm90ELb0ELb1ELb0ELb0ELb1ELb0ELb0ELb1ELb1ELb1ELb0ELb0EEENS1_21CollectiveEpilogueFwdINS6_IJSA_SC_SB_EEES9_NS_10bfloat16_tESG_Li384ELb0ELb1ELb0ELb1EEENS1_30DynamicPersistentTileSchedulerILi384ELi128ELb0ELb1ELb1EEEEEEEEEvNT_6ParamsE)
        /*008c*/ 	.word	0x00000000


	//----- nvinfo : EIATTR_REGCOUNT
	.align		4
.L_34:
        /*0090*/ 	.byte	0x04, 0x2f
        /*0092*/ 	.short	(.L_36 - .L_35)
	.align		4
.L_35:
        /*0094*/ 	.word	index@(_ZN7cutlass13device_kernelIN5flash11enable_sm90INS1_16FlashAttnFwdSm90INS1_25CollectiveMainloopFwdSm90ILi2EN4cute5tupleIJNS5_1CILi1EEES8_S8_EEENS6_IJNS7_ILi192EEENS7_ILi160EEENS7_ILi64EEEEEELi64ENS_12float_e4m3_tEfNS_4arch4Sm90ELb0ELb0ELb0ELb1ELb1ELb1ELb0ELb1ELb1ELb1ELb0ELb0EEENS1_21CollectiveEpilogueFwdINS6_IJSA_SC_SB_EEES9_NS_10bfloat16_tESG_Li384ELb1ELb1ELb0ELb1EEENS1_36VarlenDynamicPersistentTileSchedulerILi192ELi160ELi384ELi128ELb0ELb1ELb1ELb0ELb1ELb1EEEEEEEEEvNT_6ParamsE)
        /*0098*/ 	.word	0x00000004


	//----- nvinfo : EIATTR_FRAME_SIZE
	.align		4
.L_36:
        /*009c*/ 	.byte	0x04, 0x11
        /*009e*/ 	.short	(.L_38 - .L_37)
	.align		4
.L_37:
        /*00a0*/ 	.word	index@(_ZN7cutlass13device_kernelIN5flash11enable_sm90INS1_16FlashAttnFwdSm90INS1_25CollectiveMainloopFwdSm90ILi2EN4cute5tupleIJNS5_1CILi1EEES8_S8_EEENS6_IJNS7_ILi192EEENS7_ILi160EEENS7_ILi64EEEEEELi64ENS_12float_e4m3_tEfNS_4arch4Sm90ELb0ELb0ELb0ELb1ELb1ELb1ELb0ELb1ELb1ELb1ELb0ELb0EEENS1_21CollectiveEpilogueFwdINS6_IJSA_SC_SB_EEES9_NS_10bfloat16_tESG_Li384ELb1ELb1ELb0ELb1EEENS1_36VarlenDynamicPersistentTileSchedulerILi192ELi160ELi384ELi128ELb0ELb1ELb1ELb0ELb1ELb1EEEEEEEEEvNT_6ParamsE)
        /*00a4*/ 	.word	0x00000000


	//----- nvinfo : EIATTR_REGCOUNT
	.align		4
.L_38:
        /*00a8*/ 	.byte	0x04, 0x2f
        /*00aa*/ 	.short	(.L_40 - .L_39)
	.align		4
.L_39:
        /*00ac*/ 	.word	index@(_ZN7cutlass13device_kernelIN5flash11enable_sm90INS1_16FlashAttnFwdSm90INS1_25CollectiveMainloopFwdSm90ILi2EN4cute5tupleIJNS5_1CILi1EEES8_S8_EEENS6_IJNS7_ILi192EEENS7_ILi160EEENS7_ILi64EEEEEELi64ENS_12float_e4m3_tEfNS_4arch4Sm90ELb0ELb0ELb0ELb1ELb1ELb0ELb0ELb1ELb1ELb1ELb0ELb0EEENS1_21CollectiveEpilogueFwdINS6_IJSA_SC_SB_EEES9_NS_10bfloat16_tESG_Li384ELb1ELb1ELb0ELb1EEENS1_36VarlenDynamicPersistentTileSchedulerILi192ELi160ELi384ELi128ELb0ELb1ELb1ELb0ELb1ELb1EEEEEEEEEvNT_6ParamsE)
        /*00b0*/ 	.word	0x00000004


	//----- nvinfo : EIATTR_FRAME_SIZE
	.align		4
.L_40:
        /*00b4*/ 	.byte	0x04, 0x11
        /*00b6*/ 	.short	(.L_42 - .L_41)
	.align		4
.L_41:
        /*00b8*/ 	.word	index@(_ZN7cutlass13device_kernelIN5flash11enable_sm90INS1_16FlashAttnFwdSm90INS1_25CollectiveMainloopFwdSm90ILi2EN4cute5tupleIJNS5_1CILi1EEES8_S8_EEENS6_IJNS7_ILi192EEENS7_ILi160EEENS7_ILi64EEEEEELi64ENS_12float_e4m3_tEfNS_4arch4Sm90ELb0ELb0ELb0ELb1ELb1ELb0ELb0ELb1ELb1ELb1ELb0ELb0EEENS1_21CollectiveEpilogueFwdINS6_IJSA_SC_SB_EEES9_NS_10bfloat16_tESG_Li384ELb1ELb1ELb0ELb1EEENS1_36VarlenDynamicPersistentTileSchedulerILi192ELi160ELi384ELi128ELb0ELb1ELb1ELb0ELb1ELb1EEEEEEEEEvNT_6ParamsE)
        /*00bc*/ 	.word	0x00000000


	//----- nvinfo : EIATTR_REGCOUNT
	.align		4
.L_42:
        /*00c0*/ 	.byte	0x04, 0x2f
        /*00c2*/ 	.short	(.L_44 - .L_43)
	.align		4
.L_43:
        /*00c4*/ 	.word	index@(_ZN7cutlass13device_kernelIN5flash11enable_sm90INS1_16FlashAttnFwdSm90INS1_25CollectiveMainloopFwdSm90ILi2EN4cute5tupleIJNS5_1CILi1EEES8_S8_EEENS6_IJNS7_ILi192EEENS7_ILi160EEENS7_ILi64EEEEEELi64ENS_12float_e4m3_tEfNS_4arch4Sm90ELb0ELb0ELb0ELb0ELb1ELb0ELb0ELb1ELb1ELb1ELb0ELb0EEENS1_21CollectiveEpilogueFwdINS6_IJSA_SC_SB_EEES9_NS_10bfloat16_tESG_Li384ELb0ELb1ELb0ELb1EEENS1_29StaticPersistentTileSchedulerILb0EEEEEEEEEvNT_6ParamsE)
        /*00c8*/ 	.word	0x00000004


	//----- nvinfo : EIATTR_FRAME_SIZE
	.align		4
.L_44:
        /*00cc*/ 	.byte	0x04, 0x11
        /*00ce*/ 	.short	(.L_46 - .L_45)
	.align		4
.L_45:
        /*00d0*/ 	.word	index@(_ZN7cutlass13device_kernelIN5flash11enable_sm90INS1_16FlashAttnFwdSm90INS1_25CollectiveMainloopFwdSm90ILi2EN4cute5tupleIJNS5_1CILi1EEES8_S8_EEENS6_IJNS7_ILi192EEENS7_ILi160EEENS7_ILi64EEEEEELi64ENS_12float_e4m3_tEfNS_4arch4Sm90ELb0ELb0ELb0ELb0ELb1ELb0ELb0ELb1ELb1ELb1ELb0ELb0EEENS1_21CollectiveEpilogueFwdINS6_IJSA_SC_SB_EEES9_NS_10bfloat16_tESG_Li384ELb0ELb1ELb0ELb1EEENS1_29StaticPersistentTileSchedulerILb0EEEEEEEEEvNT_6ParamsE)
        /*00d4*/ 	.word	0x00000000


	//----- nvinfo : EIATTR_MIN_STACK_SIZE
	.align		4
.L_46:
        /*00d8*/ 	.byte	0x04, 0x12
        /*00da*/ 	.short	(.L_48 - .L_47)
	.align		4
.L_47:
        /*00dc*/ 	.word	index@(_ZN7cutlass13device_kernelIN5flash11enable_sm90INS1_16FlashAttnFwdSm90INS1_25CollectiveMainloopFwdSm90ILi2EN4cute5tupleIJNS5_1CILi1EEES8_S8_EEENS6_IJNS7_ILi192EEENS7_ILi160EEENS7_ILi64EEEEEELi64ENS_12float_e4m3_tEfNS_4arch4Sm90ELb0ELb0ELb0ELb0ELb1ELb0ELb0ELb1ELb1ELb1ELb0ELb0EEENS1_21CollectiveEpilogueFwdINS6_IJSA_SC_SB_EEES9_NS_10bfloat16_tESG_Li384ELb0ELb1ELb0ELb1EEENS1_29StaticPersistentTileSchedulerILb0EEEEEEEEEvNT_6ParamsE)
        /*00e0*/ 	.word	0x00000000


	//----- nvinfo : EIATTR_MIN_STACK_SIZE
	.align		4
.L_48:
        /*00e4*/ 	.byte	0x04, 0x12
        /*00e6*/ 	.short	(.L_50 - .L_49)
	.align		4
.L_49:
        /*00e8*/ 	.word	index@(_ZN7cutlass13device_kernelIN5flash11enable_sm90INS1_16FlashAttnFwdSm90INS1_25CollectiveMainloopFwdSm90ILi2EN4cute5tupleIJNS5_1CILi1EEES8_S8_EEENS6_IJNS7_ILi192EEENS7_ILi160EEENS7_ILi64EEEEEELi64ENS_12float_e4m3_tEfNS_4arch4Sm90ELb0ELb0ELb0ELb1ELb1ELb0ELb0ELb1ELb1ELb1ELb0ELb0EEENS1_21CollectiveEpilogueFwdINS6_IJSA_SC_SB_EEES9_NS_10bfloat16_tESG_Li384ELb1ELb1ELb0ELb1EEENS1_36VarlenDynamicPersistentTileSchedulerILi192ELi160ELi384ELi128ELb0ELb1ELb1ELb0ELb1ELb1EEEEEEEEEvNT_6ParamsE)
        /*00ec*/ 	.word	0x00000000


	//----- nvinfo : EIATTR_MIN_STACK_SIZE
	.align		4
.L_50:
        /*00f0*/ 	.byte	0x04, 0x12
        /*00f2*/ 	.short	(.L_52 - .L_51)
	.align		4
.L_51:
        /*00f4*/ 	.word	index@(_ZN7cutlass13device_kernelIN5flash11enable_sm90INS1_16FlashAttnFwdSm90INS1_25CollectiveMainloopFwdSm90ILi2EN4cute5tupleIJNS5_1CILi1EEES8_S8_EEENS6_IJNS7_ILi192EEENS7_ILi160EEENS7_ILi64EEEEEELi64ENS_12float_e4m3_tEfNS_4arch4Sm90ELb0ELb0ELb0ELb1ELb1ELb1ELb0ELb1ELb1ELb1ELb0ELb0EEENS1_21CollectiveEpilogueFwdINS6_IJSA_SC_SB_EEES9_NS_10bfloat16_tESG_Li384ELb1ELb1ELb0ELb1EEENS1_36VarlenDynamicPersistentTileSchedulerILi192ELi160ELi384ELi128ELb0ELb1ELb1ELb0ELb1ELb1EEEEEEEEEvNT_6ParamsE)
        /*00f8*/ 	.word	0x00000000


	//----- nvinfo : EIATTR_MIN_STACK_SIZE
	.align		4
.L_52:
        /*00fc*/ 	.byte	0x04, 0x12
        /*00fe*/ 	.short	(.L_54 - .L_53)
	.align		4
.L_53:
        /*0100*/ 	.word	index@(_ZN7cutlass13device_kernelIN5flash11enable_sm90INS1_16FlashAttnFwdSm90INS1_25CollectiveMainloopFwdSm90ILi2EN4cute5tupleIJNS5_1CILi1EEES8_S8_EEENS6_IJNS7_ILi192EEENS7_ILi160EEENS7_ILi64EEEEEELi64ENS_12float_e4m3_tEfNS_4arch4Sm90ELb0ELb1ELb0ELb0ELb1ELb0ELb0ELb1ELb1ELb1ELb0ELb0EEENS1_21CollectiveEpilogueFwdINS6_IJSA_SC_SB_EEES9_NS_10bfloat16_tESG_Li384ELb0ELb1ELb0ELb1EEENS1_30DynamicPersistentTileSchedulerILi384ELi128ELb0ELb1ELb1EEEEEEEEEvNT_6ParamsE)
        /*0104*/ 	.word	0x00000000


	//----- nvinfo : EIATTR_MIN_STACK_SIZE
	.align		4
.L_54:
        /*0108*/ 	.byte	0x04, 0x12
        /*010a*/ 	.short	(.L_56 - .L_55)
	.align		4
.L_55:
        /*010c*/ 	.word	index@(_ZN7cutlass13device_kernelIN5flash11enable_sm90INS1_16FlashAttnFwdSm90INS1_25CollectiveMainloopFwdSm90ILi2EN4cute5tupleIJNS5_1CILi1EEES8_S8_EEENS6_IJNS7_ILi192EEENS7_ILi160EEENS7_ILi64EEEEEELi64ENS_12float_e4m3_tEfNS_4arch4Sm90ELb0ELb1ELb0ELb1ELb1ELb0ELb0ELb1ELb1ELb1ELb0ELb0EEENS1_21CollectiveEpilogueFwdINS6_IJSA_SC_SB_EEES9_NS_10bfloat16_tESG_Li384ELb1ELb1ELb0ELb1EEENS1_36VarlenDynamicPersistentTileSchedulerILi192ELi160ELi384ELi128ELb0ELb1ELb1ELb1ELb0ELb1EEEEEEEEEvNT_6ParamsE)
        /*0110*/ 	.word	0x00000000


	//----- nvinfo : EIATTR_MIN_STACK_SIZE
	.align		4
.L_56:
        /*0114*/ 	.byte	0x04, 0x12
        /*0116*/ 	.short	(.L_58 - .L_57)
	.align		4
.L_57:
        /*0118*/ 	.word	index@(_ZN7cutlass13device_kernelIN5flash11enable_sm90INS1_16FlashAttnFwdSm90INS1_25CollectiveMainloopFwdSm90ILi2EN4cute5tupleIJNS5_1CILi1EEES8_S8_EEENS6_IJNS7_ILi192EEENS7_ILi160EEENS7_ILi64EEEEEELi64ENS_12float_e4m3_tEfNS_4arch4Sm90ELb0ELb1ELb0ELb1ELb1ELb1ELb0ELb1ELb1ELb1ELb0ELb0EEENS1_21CollectiveEpilogueFwdINS6_IJSA_SC_SB_EEES9_NS_10bfloat16_tESG_Li384ELb1ELb1ELb0ELb1EEENS1_36VarlenDynamicPersistentTileSchedulerILi192ELi160ELi384ELi128ELb0ELb1ELb1ELb1ELb0ELb1EEEEEEEEEvNT_6ParamsE)
        /*011c*/ 	.word	0x00000000


	//----- nvinfo : EIATTR_MIN_STACK_SIZE
	.align		4
.L_58:
        /*0120*/ 	.byte	0x04, 0x12
        /*0122*/ 	.short	(.L_60 - .L_59)
	.align		4
.L_59:
        /*0124*/ 	.word	index@(_ZN7cutlass13device_kernelIN5flash11enable_sm90INS1_16FlashAttnFwdSm90INS1_25CollectiveMainloopFwdSm90ILi2EN4cute5tupleIJNS5_1CILi1EEES8_S8_EEENS6_IJNS7_ILi192EEENS7_ILi160EEENS7_ILi64EEEEEELi64ENS_12float_e4m3_tEfNS_4arch4Sm90ELb1ELb0ELb0ELb0ELb1ELb0ELb0ELb1ELb1ELb1ELb0ELb0EEENS1_21CollectiveEpilogueFwdINS6_IJSA_SC_SB_EEES9_NS_10bfloat16_tESG_Li384ELb0ELb1ELb0ELb1EEENS1_30DynamicPersistentTileSchedulerILi384ELi128ELb0ELb1ELb1EEEEEEEEEvNT_6ParamsE)
        /*0128*/ 	.word	0x00000000


	//----- nvinfo : EIATTR_MIN_STACK_SIZE
	.align		4
.L_60:
        /*012c*/ 	.byte	0x04, 0x12
        /*012e*/ 	.short	(.L_62 - .L_61)
	.align		4
.L_61:
        /*0130*/ 	.word	index@(_ZN7cutlass13device_kernelIN5flash11enable_sm90INS1_16FlashAttnFwdSm90INS1_25CollectiveMainloopFwdSm90ILi2EN4cute5tupleIJNS5_1CILi1EEES8_S8_EEENS6_IJNS7_ILi192EEENS7_ILi160EEENS7_ILi64EEEEEELi64ENS_12float_e4m3_tEfNS_4arch4Sm90ELb1ELb0ELb0ELb1ELb1ELb0ELb0ELb1ELb1ELb1ELb0ELb0EEENS1_21CollectiveEpilogueFwdINS6_IJSA_SC_SB_EEES9_NS_10bfloat16_tESG_Li384ELb1ELb1ELb0ELb1EEENS1_36VarlenDynamicPersistentTileSchedulerILi192ELi160ELi384ELi128ELb0ELb1ELb1ELb1ELb1ELb1EEEEEEEEEvNT_6ParamsE)
        /*0134*/ 	.word	0x00000000


	//----- nvinfo : EIATTR_MIN_STACK_SIZE
	.align		4
.L_62:
        /*0138*/ 	.byte	0x04, 0x12
        /*013a*/ 	.short	(.L_64 - .L_63)
	.align		4
.L_63:
        /*013c*/ 	.word	index@(_ZN7cutlass13device_kernelIN5flash11enable_sm90INS1_16FlashAttnFwdSm90INS1_25CollectiveMainloopFwdSm90ILi2EN4cute5tupleIJNS5_1CILi1EEES8_S8_EEENS6_IJNS7_ILi192EEENS7_ILi160EEENS7_ILi64EEEEEELi64ENS_12float_e4m3_tEfNS_4arch4Sm90ELb1ELb0ELb0ELb1ELb1ELb1ELb0ELb1ELb1ELb1ELb0ELb0EEENS1_21CollectiveEpilogueFwdINS6_IJSA_SC_SB_EEES9_NS_10bfloat16_tESG_Li384ELb1ELb1ELb0ELb1EEENS1_36VarlenDynamicPersistentTileSchedulerILi192ELi160ELi384ELi128ELb0ELb1ELb1ELb1ELb1ELb1EEEEEEEEEvNT_6ParamsE)
        /*0140*/ 	.word	0x00000000
.L_64:


//--------------------- .nv.compat                --------------------------
	.section	.nv.compat,"",@"SHT_CUDA_COMPAT_INFO"
	.align	4
        /*0000*/ 	.byte	0x02, 0x09, 0x01, 0x00, 0x02, 0x02, 0x01, 0x00, 0x02, 0x05, 0x05, 0x00, 0x03, 0x07, 0x01, 0x01
        /*0010*/ 	.byte	0x02, 0x03, 0x00, 0x00, 0x02, 0x06, 0x01, 0x00, 0x04, 0x0b, 0x08, 0x00, 0x09, 0x00, 0x00, 0x00
        /*0020*/ 	.byte	0x00, 0x00, 0x00, 0x00


//--------------------- .nv.info._ZN7cutlass13device_kernelIN5flash11enable_sm90INS1_16FlashAttnFwdSm90INS1_25CollectiveMainloopFwdSm90ILi2EN4cute5tupleIJNS5_1CILi1EEES8_S8_EEENS6_IJNS7_ILi192EEENS7_ILi160EEENS7_ILi64EEEEEELi64ENS_12float_e4m3_tEfNS_4arch4Sm90ELb0ELb0ELb0ELb0ELb1ELb0ELb0ELb1ELb1ELb1ELb0ELb0EEENS1_21CollectiveEpilogueFwdINS6_IJSA_SC_SB_EEES9_NS_10bfloat16_tESG_Li384ELb0ELb1ELb0ELb1EEENS1_29StaticPersistentTileSchedulerILb0EEEEEEEEEvNT_6ParamsE --------------------------
	.section	.nv.info._ZN7cutlass13device_kernelIN5flash11enable_sm90INS1_16FlashAttnFwdSm90INS1_25CollectiveMainloopFwdSm90ILi2EN4cute5tupleIJNS5_1CILi1EEES8_S8_EEENS6_IJNS7_ILi192EEENS7_ILi160EEENS7_ILi64EEEEEELi64ENS_12float_e4m3_tEfNS_4arch4Sm90ELb0ELb0ELb0ELb0ELb1ELb0ELb0ELb1ELb1ELb1ELb0ELb0EEENS1_21CollectiveEpilogueFwdINS6_IJSA_SC_SB_EEES9_NS_10bfloat16_tESG_Li384ELb0ELb1ELb0ELb1EEENS1_29StaticPersistentTileSchedulerILb0EEEEEEEEEvNT_6ParamsE,"",@"SHT_CUDA_INFO"
	.sectionflags	@""
	.align	4


	//----- nvinfo : EIATTR_CUDA_API_VERSION
	.align		4
        /*0000*/ 	.byte	0x04, 0x37
        /*0002*/ 	.short	(.L_66 - .L_65)
.L_65:
        /*0004*/ 	.word	0x00000082


	//----- nvinfo : EIATTR_KPARAM_INFO
	.align		4
.L_66:
        /*0008*/ 	.byte	0x04, 0x17
        /*000a*/ 	.short	(.L_68 - .L_67)
.L_67:
        /*000c*/ 	.word	0x00000000
        /*0010*/ 	.short	0x0000
        /*0012*/ 	.short	0x0000
        /*0014*/ 	.byte	0x00, 0xf0, 0x01, 0x28


	//----- nvinfo : EIATTR_SPARSE_MMA_MASK
	.align		4
.L_68:
        /*0018*/ 	.byte	0x03, 0x50
        /*001a*/ 	.short	0x0000


	//----- nvinfo : EIATTR_MAXREG_COUNT
	.align		4
        /*001c*/ 	.byte	0x03, 0x1b
        /*001e*/ 	.short	0x0080


	//----- nvinfo : EIATTR_MERCURY_ISA_VERSION
	.align		4
        /*0020*/ 	.byte	0x03, 0x5f
        /*0022*/ 	.short	0x0101


	//----- nvinfo : EIATTR_VRC_CTA_INIT_COUNT
	.align		4
        /*0024*/ 	.byte	0x02, 0x4a
	.zero		1
	.zero		1


	//----- nvinfo : EIATTR_EXIT_INSTR_OFFSETS
	.align		4
        /*0028*/ 	.byte	0x04, 0x1c
        /*002a*/ 	.short	(.L_70 - .L_69)


	//   ....[0]....
.L_69:
        /*002c*/ 	.word	0x00000010


	//----- nvinfo : EIATTR_MAX_THREADS
	.align		4
.L_70:
        /*0030*/ 	.byte	0x04, 0x05
        /*0032*/ 	.short	(.L_72 - .L_71)
.L_71:
        /*0034*/ 	.word	0x00000200
        /*0038*/ 	.word	0x00000001
        /*003c*/ 	.word	0x00000001


	//----- nvinfo : EIATTR_CBANK_PARAM_SIZE
	.align		4
.L_72:
        /*0040*/ 	.byte	0x03, 0x19
        /*0042*/ 	.short	0x0a00


	//----- nvinfo : EIATTR_PARAM_CBANK
	.align		4
        /*0044*/ 	.byte	0x04, 0x0a
        /*0046*/ 	.short	(.L_74 - .L_73)
	.align		4
.L_73:
        /*0048*/ 	.word	index@(.nv.constant0._ZN7cutlass13device_kernelIN5flash11enable_sm90INS1_16FlashAttnFwdSm90INS1_25CollectiveMainloopFwdSm90ILi2EN4cute5tupleIJNS5_1CILi1EEES8_S8_EEENS6_IJNS7_ILi192EEENS7_ILi160EEENS7_ILi64EEEEEELi64ENS_12float_e4m3_tEfNS_4arch4Sm90ELb0ELb0ELb0ELb0ELb1ELb0ELb0ELb1ELb1ELb1ELb0ELb0EEENS1_21CollectiveEpilogueFwdINS6_IJSA_SC_SB_EEES9_NS_10bfloat16_tESG_Li384ELb0ELb1ELb0ELb1EEENS1_29StaticPersistentTileSchedulerILb0EEEEEEEEEvNT_6ParamsE)
        /*004c*/ 	.short	0x0380
        /*004e*/ 	.short	0x0a00


	//----- nvinfo : EIATTR_SW_WAR
	.align		4
.L_74:
        /*0050*/ 	.byte	0x04, 0x36
        /*0052*/ 	.short	(.L_76 - .L_75)
.L_75:
        /*0054*/ 	.word	0x00000008
.L_76:


//--------------------- .nv.info._ZN7cutlass13device_kernelIN5flash11enable_sm90INS1_16FlashAttnFwdSm90INS1_25CollectiveMainloopFwdSm90ILi2EN4cute5tupleIJNS5_1CILi1EEES8_S8_EEENS6_IJNS7_ILi192EEENS7_ILi160EEENS7_ILi64EEEEEELi64ENS_12float_e4m3_tEfNS_4arch4Sm90ELb0ELb0ELb0ELb1ELb1ELb0ELb0ELb1ELb1ELb1ELb0ELb0EEENS1_21CollectiveEpilogueFwdINS6_IJSA_SC_SB_EEES9_NS_10bfloat16_tESG_Li384ELb1ELb1ELb0ELb1EEENS1_36VarlenDynamicPersistentTileSchedulerILi192ELi160ELi384ELi128ELb0ELb1ELb1ELb0ELb1ELb1EEEEEEEEEvNT_6ParamsE --------------------------
	.section	.nv.info._ZN7cutlass13device_kernelIN5flash11enable_sm90INS1_16FlashAttnFwdSm90INS1_25CollectiveMainloopFwdSm90ILi2EN4cute5tupleIJNS5_1CILi1EEES8_S8_EEENS6_IJNS7_ILi192EEENS7_ILi160EEENS7_ILi64EEEEEELi64ENS_12float_e4m3_tEfNS_4arch4Sm90ELb0ELb0ELb0ELb1ELb1ELb0ELb0ELb1ELb1ELb1ELb0ELb0EEENS1_21CollectiveEpilogueFwdINS6_IJSA_SC_SB_EEES9_NS_10bfloat16_tESG_Li384ELb1ELb1ELb0ELb1EEENS1_36VarlenDynamicPersistentTileSchedulerILi192ELi160ELi384ELi128ELb0ELb1ELb1ELb0ELb1ELb1EEEEEEEEEvNT_6ParamsE,"",@"SHT_CUDA_INFO"
	.sectionflags	@""
	.align	4


	//----- nvinfo : EIATTR_CUDA_API_VERSION
	.align		4
        /*0000*/ 	.byte	0x04, 0x37
        /*0002*/ 	.short	(.L_78 - .L_77)
.L_77:
        /*0004*/ 	.word	0x00000082


	//----- nvinfo : EIATTR_KPARAM_INFO
	.align		4
.L_78:
        /*0008*/ 	.byte	0x04, 0x17
        /*000a*/ 	.short	(.L_80 - .L_79)
.L_79:
        /*000c*/ 	.word	0x00000000
        /*0010*/ 	.short	0x0000
        /*0012*/ 	.short	0x0000
        /*0014*/ 	.byte	0x00, 0xf0, 0x01, 0x2a


	//----- nvinfo : EIATTR_SPARSE_MMA_MASK
	.align		4
.L_80:
        /*0018*/ 	.byte	0x03, 0x50
        /*001a*/ 	.short	0x0000


	//----- nvinfo : EIATTR_MAXREG_COUNT
	.align		4
        /*001c*/ 	.byte	0x03, 0x1b
        /*001e*/ 	.short	0x0080


	//----- nvinfo : EIATTR_MERCURY_ISA_VERSION
	.align		4
        /*0020*/ 	.byte	0x03, 0x5f
        /*0022*/ 	.short	0x0101


	//----- nvinfo : EIATTR_VRC_CTA_INIT_COUNT
	.align		4
        /*0024*/ 	.byte	0x02, 0x4a
	.zero		1
	.zero		1


	//----- nvinfo : EIATTR_EXIT_INSTR_OFFSETS
	.align		4
        /*0028*/ 	.byte	0x04, 0x1c
        /*002a*/ 	.short	(.L_82 - .L_81)


	//   ....[0]....
.L_81:
        /*002c*/ 	.word	0x00000010


	//----- nvinfo : EIATTR_MAX_THREADS
	.align		4
.L_82:
        /*0030*/ 	.byte	0x04, 0x05
        /*0032*/ 	.short	(.L_84 - .L_83)
.L_83:
        /*0034*/ 	.word	0x00000200
        /*0038*/ 	.word	0x00000001
        /*003c*/ 	.word	0x00000001


	//----- nvinfo : EIATTR_CBANK_PARAM_SIZE
	.align		4
.L_84:
        /*0040*/ 	.byte	0x03, 0x19
        /*0042*/ 	.short	0x0a80


	//----- nvinfo : EIATTR_PARAM_CBANK
	.align		4
        /*0044*/ 	.byte	0x04, 0x0a
        /*0046*/ 	.short	(.L_86 - .L_85)
	.align		4
.L_85:
        /*0048*/ 	.word	index@(.nv.constant0._ZN7cutlass13device_kernelIN5flash11enable_sm90INS1_16FlashAttnFwdSm90INS1_25CollectiveMainloopFwdSm90ILi2EN4cute5tupleIJNS5_1CILi1EEES8_S8_EEENS6_IJNS7_ILi192EEENS7_ILi160EEENS7_ILi64EEEEEELi64ENS_12float_e4m3_tEfNS_4arch4Sm90ELb0ELb0ELb0ELb1ELb1ELb0ELb0ELb1ELb1ELb1ELb0ELb0EEENS1_21CollectiveEpilogueFwdINS6_IJSA_SC_SB_EEES9_NS_10bfloat16_tESG_Li384ELb1ELb1ELb0ELb1EEENS1_36VarlenDynamicPersistentTileSchedulerILi192ELi160ELi384ELi128ELb0ELb1ELb1ELb0ELb1ELb1EEEEEEEEEvNT_6ParamsE)
        /*004c*/ 	.short	0x0380
        /*004e*/ 	.short	0x0a80


	//----- nvinfo : EIATTR_SW_WAR
	.align		4
.L_86:
        /*0050*/ 	.byte	0x04, 0x36
        /*0052*/ 	.short	(.L_88 - .L_87)
.L_87:
        /*0054*/ 	.word	0x00000008
.L_88:


//--------------------- .nv.info._ZN7cutlass13device_kernelIN5flash11enable_sm90INS1_16FlashAttnFwdSm90INS1_25CollectiveMainloopFwdSm90ILi2EN4cute5tupleIJNS5_1CILi1EEES8_S8_EEENS6_IJNS7_ILi192EEENS7_ILi160EEENS7_ILi64EEEEEELi64ENS_12float_e4m3_tEfNS_4arch4Sm90ELb0ELb0ELb0ELb1ELb1ELb1ELb0ELb1ELb1ELb1ELb0ELb0EEENS1_21CollectiveEpilogueFwdINS6_IJSA_SC_SB_EEES9_NS_10bfloat16_tESG_Li384ELb1ELb1ELb0ELb1EEENS1_36VarlenDynamicPersistentTileSchedulerILi192ELi160ELi384ELi128ELb0ELb1ELb1ELb0ELb1ELb1EEEEEEEEEvNT_6ParamsE --------------------------
	.section	.nv.info._ZN7cutlass13device_kernelIN5flash11enable_sm90INS1_16FlashAttnFwdSm90INS1_25CollectiveMainloopFwdSm90ILi2EN4cute5tupleIJNS5_1CILi1EEES8_S8_EEENS6_IJNS7_ILi192EEENS7_ILi160EEENS7_ILi64EEEEEELi64ENS_12float_e4m3_tEfNS_4arch4Sm90ELb0ELb0ELb0ELb1ELb1ELb1ELb0ELb1ELb1ELb1ELb0ELb0EEENS1_21CollectiveEpilogueFwdINS6_IJSA_SC_SB_EEES9_NS_10bfloat16_tESG_Li384ELb1ELb1ELb0ELb1EEENS1_36VarlenDynamicPersistentTileSchedulerILi192ELi160ELi384ELi128ELb0ELb1ELb1ELb0ELb1ELb1EEEEEEEEEvNT_6ParamsE,"",@"SHT_CUDA_INFO"
	.sectionflags	@""
	.align	4


	//----- nvinfo : EIATTR_CUDA_API_VERSION
	.align		4
        /*0000*/ 	.byte	0x04, 0x37
        /*0002*/ 	.short	(.L_90 - .L_89)
.L_89:
        /*0004*/ 	.word	0x00000082


	//----- nvinfo : EIATTR_KPARAM_INFO
	.align		4
.L_90:
        /*0008*/ 	.byte	0x04, 0x17
        /*000a*/ 	.short	(.L_92 - .L_91)
.L_91:
        /*000c*/ 	.word	0x00000000
        /*0010*/ 	.short	0x0000
        /*0012*/ 	.short	0x0000
        /*0014*/ 	.byte	0x00, 0xf0, 0x01, 0x2a


	//----- nvinfo : EIATTR_SPARSE_MMA_MASK
	.align		4
.L_92:
        /*0018*/ 	.byte	0x03, 0x50
        /*001a*/ 	.short	0x0000


	//----- nvinfo : EIATTR_MAXREG_COUNT
	.align		4
        /*001c*/ 	.byte	0x03, 0x1b
        /*001e*/ 	.short	0x0080


	//----- nvinfo : EIATTR_MERCURY_ISA_VERSION
	.align		4
        /*0020*/ 	.byte	0x03, 0x5f
        /*0022*/ 	.short	0x0101


	//----- nvinfo : EIATTR_VRC_CTA_INIT_COUNT
	.align		4
        /*0024*/ 	.byte	0x02, 0x4a
	.zero		1
	.zero		1


	//----- nvinfo : EIATTR_EXIT_INSTR_OFFSETS
	.align		4
        /*0028*/ 	.byte	0x04, 0x1c
        /*002a*/ 	.short	(.L_94 - .L_93)


	//   ....[0]....
.L_93:
        /*002c*/ 	.word	0x00000010


	//----- nvinfo : EIATTR_MAX_THREADS
	.align		4
.L_94:
        /*0030*/ 	.byte	0x04, 0x05
        /*0032*/ 	.short	(.L_96 - .L_95)
.L_95:
        /*0034*/ 	.word	0x00000200
        /*0038*/ 	.word	0x00000001
        /*003c*/ 	.word	0x00000001


	//----- nvinfo : EIATTR_CBANK_PARAM_SIZE
	.align		4
.L_96:
        /*0040*/ 	.byte	0x03, 0x19
        /*0042*/ 	.short	0x0a80


	//----- nvinfo : EIATTR_PARAM_CBANK
	.align		4
        /*0044*/ 	.byte	0x04, 0x0a
        /*0046*/ 	.short	(.L_98 - .L_97)
	.align		4
.L_97:
        /*0048*/ 	.word	index@(.nv.constant0._ZN7cutlass13device_kernelIN5flash11enable_sm90INS1_16FlashAttnFwdSm90INS1_25CollectiveMainloopFwdSm90ILi2EN4cute5tupleIJNS5_1CILi1EEES8_S8_EEENS6_IJNS7_ILi192EEENS7_ILi160EEENS7_ILi64EEEEEELi64ENS_12float_e4m3_tEfNS_4arch4Sm90ELb0ELb0ELb0ELb1ELb1ELb1ELb0ELb1ELb1ELb1ELb0ELb0EEENS1_21CollectiveEpilogueFwdINS6_IJSA_SC_SB_EEES9_NS_10bfloat16_tESG_Li384ELb1ELb1ELb0ELb1EEENS1_36VarlenDynamicPersistentTileSchedulerILi192ELi160ELi384ELi128ELb0ELb1ELb1ELb0ELb1ELb1EEEEEEEEEvNT_6ParamsE)
        /*004c*/ 	.short	0x0380
        /*004e*/ 	.short	0x0a80


	//----- nvinfo : EIATTR_SW_WAR
	.align		4
.L_98:
        /*0050*/ 	.byte	0x04, 0x36
        /*0052*/ 	.short	(.L_100 - .L_99)
.L_99:
        /*0054*/ 	.word	0x00000008
.L_100:


//--------------------- .nv.info._ZN7cutlass13device_kernelIN5flash11enable_sm90INS1_16FlashAttnFwdSm90INS1_25CollectiveMainloopFwdSm90ILi2EN4cute5tupleIJNS5_1CILi1EEES8_S8_EEENS6_IJNS7_ILi192EEENS7_ILi160EEENS7_ILi64EEEEEELi64ENS_12float_e4m3_tEfNS_4arch4Sm90ELb0ELb1ELb0ELb0ELb1ELb0ELb0ELb1ELb1ELb1ELb0ELb0EEENS1_21CollectiveEpilogueFwdINS6_IJSA_SC_SB_EEES9_NS_10bfloat16_tESG_Li384ELb0ELb1ELb0ELb1EEENS1_30DynamicPersistentTileSchedulerILi384ELi128ELb0ELb1ELb1EEEEEEEEEvNT_6ParamsE --------------------------
	.section	.nv.info._ZN7cutlass13device_kernelIN5flash11enable_sm90INS1_16FlashAttnFwdSm90INS1_25CollectiveMainloopFwdSm90ILi2EN4cute5tupleIJNS5_1CILi1EEES8_S8_EEENS6_IJNS7_ILi192EEENS7_ILi160EEENS7_ILi64EEEEEELi64ENS_12float_e4m3_tEfNS_4arch4Sm90ELb0ELb1ELb0ELb0ELb1ELb0ELb0ELb1ELb1ELb1ELb0ELb0EEENS1_21CollectiveEpilogueFwdINS6_IJSA_SC_SB_EEES9_NS_10bfloat16_tESG_Li384ELb0ELb1ELb0ELb1EEENS1_30DynamicPersistentTileSchedulerILi384ELi128ELb0ELb1ELb1EEEEEEEEEvNT_6ParamsE,"",@"SHT_CUDA_INFO"
	.sectionflags	@""
	.align	4


	//----- nvinfo : EIATTR_CUDA_API_VERSION
	.align		4
        /*0000*/ 	.byte	0x04, 0x37
        /*0002*/ 	.short	(.L_102 - .L_101)
.L_101:
        /*0004*/ 	.word	0x00000082


	//----- nvinfo : EIATTR_KPARAM_INFO
	.align		4
.L_102:
        /*0008*/ 	.byte	0x04, 0x17
        /*000a*/ 	.short	(.L_104 - .L_103)
.L_103:
        /*000c*/ 	.word	0x00000000
        /*0010*/ 	.short	0x0000
        /*0012*/ 	.short	0x0000
        /*0014*/ 	.byte	0x00, 0xf0, 0x01, 0x2a


	//----- nvinfo : EIATTR_SPARSE_MMA_MASK
	.align		4
.L_104:
        /*0018*/ 	.byte	0x03, 0x50
        /*001a*/ 	.short	0x0000


	//----- nvinfo : EIATTR_MAXREG_COUNT
	.align		4
        /*001c*/ 	.byte	0x03, 0x1b
        /*001e*/ 	.short	0x0080


	//----- nvinfo : EIATTR_MERCURY_ISA_VERSION
	.align		4
        /*0020*/ 	.byte	0x03, 0x5f
        /*0022*/ 	.short	0x0101


	//----- nvinfo : EIATTR_VRC_CTA_INIT_COUNT
	.align		4
        /*0024*/ 	.byte	0x02, 0x4a
	.zero		1
	.zero		1


	//----- nvinfo : EIATTR_EXIT_INSTR_OFFSETS
	.align		4
        /*0028*/ 	.byte	0x04, 0x1c
        /*002a*/ 	.short	(.L_106 - .L_105)


	//   ....[0]....
.L_105:
        /*002c*/ 	.word	0x00000010


	//----- nvinfo : EIATTR_MAX_THREADS
	.align		4
.L_106:
        /*0030*/ 	.byte	0x04, 0x05
        /*0032*/ 	.short	(.L_108 - .L_107)
.L_107:
        /*0034*/ 	.word	0x00000200
        /*0038*/ 	.word	0x00000001
        /*003c*/ 	.word	0x00000001


	//----- nvinfo : EIATTR_CBANK_PARAM_SIZE
	.align		4
.L_108:
        /*0040*/ 	.byte	0x03, 0x19
        /*0042*/ 	.short	0x0a80


	//----- nvinfo : EIATTR_PARAM_CBANK
	.align		4
        /*0044*/ 	.byte	0x04, 0x0a
        /*0046*/ 	.short	(.L_110 - .L_109)
	.align		4
.L_109:
        /*0048*/ 	.word	index@(.nv.constant0._ZN7cutlass13device_kernelIN5flash11enable_sm90INS1_16FlashAttnFwdSm90INS1_25CollectiveMainloopFwdSm90ILi2EN4cute5tupleIJNS5_1CILi1EEES8_S8_EEENS6_IJNS7_ILi192EEENS7_ILi160EEENS7_ILi64EEEEEELi64ENS_12float_e4m3_tEfNS_4arch4Sm90ELb0ELb1ELb0ELb0ELb1ELb0ELb0ELb1ELb1ELb1ELb0ELb0EEENS1_21CollectiveEpilogueFwdINS6_IJSA_SC_SB_EEES9_NS_10bfloat16_tESG_Li384ELb0ELb1ELb0ELb1EEENS1_30DynamicPersistentTileSchedulerILi384ELi128ELb0ELb1ELb1EEEEEEEEEvNT_6ParamsE)
        /*004c*/ 	.short	0x0380
        /*004e*/ 	.short	0x0a80


	//----- nvinfo : EIATTR_SW_WAR
	.align		4
.L_110:
        /*0050*/ 	.byte	0x04, 0x36
        /*0052*/ 	.short	(.L_112 - .L_111)
.L_111:
        /*0054*/ 	.word	0x00000008
.L_112:


//--------------------- .nv.info._ZN7cutlass13device_kernelIN5flash11enable_sm90INS1_16FlashAttnFwdSm90INS1_25CollectiveMainloopFwdSm90ILi2EN4cute5tupleIJNS5_1CILi1EEES8_S8_EEENS6_IJNS7_ILi192EEENS7_ILi160EEENS7_ILi64EEEEEELi64ENS_12float_e4m3_tEfNS_4arch4Sm90ELb0ELb1ELb0ELb1ELb1ELb0ELb0ELb1ELb1ELb1ELb0ELb0EEENS1_21CollectiveEpilogueFwdINS6_IJSA_SC_SB_EEES9_NS_10bfloat16_tESG_Li384ELb1ELb1ELb0ELb1EEENS1_36VarlenDynamicPersistentTileSchedulerILi192ELi160ELi384ELi128ELb0ELb1ELb1ELb1ELb0ELb1EEEEEEEEEvNT_6ParamsE --------------------------
	.section	.nv.info._ZN7cutlass13device_kernelIN5flash11enable_sm90INS1_16FlashAttnFwdSm90INS1_25CollectiveMainloopFwdSm90ILi2EN4cute5tupleIJNS5_1CILi1EEES8_S8_EEENS6_IJNS7_ILi192EEENS7_ILi160EEENS7_ILi64EEEEEELi64ENS_12float_e4m3_tEfNS_4arch4Sm90ELb0ELb1ELb0ELb1ELb1ELb0ELb0ELb1ELb1ELb1ELb0ELb0EEENS1_21CollectiveEpilogueFwdINS6_IJSA_SC_SB_EEES9_NS_10bfloat16_tESG_Li384ELb1ELb1ELb0ELb1EEENS1_36VarlenDynamicPersistentTileSchedulerILi192ELi160ELi384ELi128ELb0ELb1ELb1ELb1ELb0ELb1EEEEEEEEEvNT_6ParamsE,"",@"SHT_CUDA_INFO"
	.sectionflags	@""
	.align	4


	//----- nvinfo : EIATTR_CUDA_API_VERSION
	.align		4
        /*0000*/ 	.byte	0x04, 0x37
        /*0002*/ 	.short	(.L_114 - .L_113)
.L_113:
        /*0004*/ 	.word	0x00000082


	//----- nvinfo : EIATTR_KPARAM_INFO
	.align		4
.L_114:
        /*0008*/ 	.byte	0x04, 0x17
        /*000a*/ 	.short	(.L_116 - .L_115)
.L_115:
        /*000c*/ 	.word	0x00000000
        /*0010*/ 	.short	0x0000
        /*0012*/ 	.short	0x0000
        /*0014*/ 	.byte	0x00, 0xf0, 0x01, 0x2a


	//----- nvinfo : EIATTR_SPARSE_MMA_MASK
	.align		4
.L_116:
        /*0018*/ 	.byte	0x03, 0x50
        /*001a*/ 	.short	0x0000


	//----- nvinfo : EIATTR_MAXREG_COUNT
	.align		4
        /*001c*/ 	.byte	0x03, 0x1b
        /*001e*/ 	.short	0x0080


	//----- nvinfo : EIATTR_MERCURY_ISA_VERSION
	.align		4
        /*0020*/ 	.byte	0x03, 0x5f
        /*0022*/ 	.short	0x0101


	//----- nvinfo : EIATTR_VRC_CTA_INIT_COUNT
	.align		4
        /*0024*/ 	.byte	0x02, 0x4a
	.zero		1
	.zero		1


	//----- nvinfo : EIATTR_EXIT_INSTR_OFFSETS
	.align		4
        /*0028*/ 	.byte	0x04, 0x1c
        /*002a*/ 	.short	(.L_118 - .L_117)


	//   ....[0]....
.L_117:
        /*002c*/ 	.word	0x00000010


	//----- nvinfo : EIATTR_MAX_THREADS
	.align		4
.L_118:
        /*0030*/ 	.byte	0x04, 0x05
        /*0032*/ 	.short	(.L_120 - .L_119)
.L_119:
        /*0034*/ 	.word	0x00000200
        /*0038*/ 	.word	0x00000001
        /*003c*/ 	.word	0x00000001


	//----- nvinfo : EIATTR_CBANK_PARAM_SIZE
	.align		4
.L_120:
        /*0040*/ 	.byte	0x03, 0x19
        /*0042*/ 	.short	0x0a80


	//----- nvinfo : EIATTR_PARAM_CBANK
	.align		4
        /*0044*/ 	.byte	0x04, 0x0a
        /*0046*/ 	.short	(.L_122 - .L_121)
	.align		4
.L_121:
        /*0048*/ 	.word	index@(.nv.constant0._ZN7cutlass13device_kernelIN5flash11enable_sm90INS1_16FlashAttnFwdSm90INS1_25CollectiveMainloopFwdSm90ILi2EN4cute5tupleIJNS5_1CILi1EEES8_S8_EEENS6_IJNS7_ILi192EEENS7_ILi160EEENS7_ILi64EEEEEELi64ENS_12float_e4m3_tEfNS_4arch4Sm90ELb0ELb1ELb0ELb1ELb1ELb0ELb0ELb1ELb1ELb1ELb0ELb0EEENS1_21CollectiveEpilogueFwdINS6_IJSA_SC_SB_EEES9_NS_10bfloat16_tESG_Li384ELb1ELb1ELb0ELb1EEENS1_36VarlenDynamicPersistentTileSchedulerILi192ELi160ELi384ELi128ELb0ELb1ELb1ELb1ELb0ELb1EEEEEEEEEvNT_6ParamsE)
        /*004c*/ 	.short	0x0380
        /*004e*/ 	.short	0x0a80


	//----- nvinfo : EIATTR_SW_WAR
	.align		4
.L_122:
        /*0050*/ 	.byte	0x04, 0x36
        /*0052*/ 	.short	(.L_124 - .L_123)
.L_123:
        /*0054*/ 	.word	0x00000008
.L_124:


//--------------------- .nv.info._ZN7cutlass13device_kernelIN5flash11enable_sm90INS1_16FlashAttnFwdSm90INS1_25CollectiveMainloopFwdSm90ILi2EN4cute5tupleIJNS5_1CILi1EEES8_S8_EEENS6_IJNS7_ILi192EEENS7_ILi160EEENS7_ILi64EEEEEELi64ENS_12float_e4m3_tEfNS_4arch4Sm90ELb0ELb1ELb0ELb1ELb1ELb1ELb0ELb1ELb1ELb1ELb0ELb0EEENS1_21CollectiveEpilogueFwdINS6_IJSA_SC_SB_EEES9_NS_10bfloat16_tESG_Li384ELb1ELb1ELb0ELb1EEENS1_36VarlenDynamicPersistentTileSchedulerILi192ELi160ELi384ELi128ELb0ELb1ELb1ELb1ELb0ELb1EEEEEEEEEvNT_6ParamsE --------------------------
	.section	.nv.info._ZN7cutlass13device_kernelIN5flash11enable_sm90INS1_16FlashAttnFwdSm90INS1_25CollectiveMainloopFwdSm90ILi2EN4cute5tupleIJNS5_1CILi1EEES8_S8_EEENS6_IJNS7_ILi192EEENS7_ILi160EEENS7_ILi64EEEEEELi64ENS_12float_e4m3_tEfNS_4arch4Sm90ELb0ELb1ELb0ELb1ELb1ELb1ELb0ELb1ELb1ELb1ELb0ELb0EEENS1_21CollectiveEpilogueFwdINS6_IJSA_SC_SB_EEES9_NS_10bfloat16_tESG_Li384ELb1ELb1ELb0ELb1EEENS1_36VarlenDynamicPersistentTileSchedulerILi192ELi160ELi384ELi128ELb0ELb1ELb1ELb1ELb0ELb1EEEEEEEEEvNT_6ParamsE,"",@"SHT_CUDA_INFO"
	.sectionflags	@""
	.align	4


	//----- nvinfo : EIATTR_CUDA_API_VERSION
	.align		4
        /*0000*/ 	.byte	0x04, 0x37
        /*0002*/ 	.short	(.L_126 - .L_125)
.L_125:
        /*0004*/ 	.word	0x00000082


	//----- nvinfo : EIATTR_KPARAM_INFO
	.align		4
.L_126:
        /*0008*/ 	.byte	0x04, 0x17
        /*000a*/ 	.short	(.L_128 - .L_127)
.L_127:
        /*000c*/ 	.word	0x00000000
        /*0010*/ 	.short	0x0000
        /*0012*/ 	.short	0x0000
        /*0014*/ 	.byte	0x00, 0xf0, 0x01, 0x2a


	//----- nvinfo : EIATTR_SPARSE_MMA_MASK
	.align		4
.L_128:
        /*0018*/ 	.byte	0x03, 0x50
        /*001a*/ 	.short	0x0000


	//----- nvinfo : EIATTR_MAXREG_COUNT
	.align		4
        /*001c*/ 	.byte	0x03, 0x1b
        /*001e*/ 	.short	0x0080


	//----- nvinfo : EIATTR_MERCURY_ISA_VERSION
	.align		4
        /*0020*/ 	.byte	0x03, 0x5f
        /*0022*/ 	.short	0x0101


	//----- nvinfo : EIATTR_VRC_CTA_INIT_COUNT
	.align		4
        /*0024*/ 	.byte	0x02, 0x4a
	.zero		1
	.zero		1


	//----- nvinfo : EIATTR_EXIT_INSTR_OFFSETS
	.align		4
        /*0028*/ 	.byte	0x04, 0x1c
        /*002a*/ 	.short	(.L_130 - .L_129)


	//   ....[0]....
.L_129:
        /*002c*/ 	.word	0x00000010


	//----- nvinfo : EIATTR_MAX_THREADS
	.align		4
.L_130:
        /*0030*/ 	.byte	0x04, 0x05
        /*0032*/ 	.short	(.L_132 - .L_131)
.L_131:
        /*0034*/ 	.word	0x00000200
        /*0038*/ 	.word	0x00000001
        /*003c*/ 	.word	0x00000001


	//----- nvinfo : EIATTR_CBANK_PARAM_SIZE
	.align		4
.L_132:
        /*0040*/ 	.byte	0x03, 0x19
        /*0042*/ 	.short	0x0a80


	//----- nvinfo : EIATTR_PARAM_CBANK
	.align		4
        /*0044*/ 	.byte	0x04, 0x0a
        /*0046*/ 	.short	(.L_134 - .L_133)
	.align		4
.L_133:
        /*0048*/ 	.word	index@(.nv.constant0._ZN7cutlass13device_kernelIN5flash11enable_sm90INS1_16FlashAttnFwdSm90INS1_25CollectiveMainloopFwdSm90ILi2EN4cute5tupleIJNS5_1CILi1EEES8_S8_EEENS6_IJNS7_ILi192EEENS7_ILi160EEENS7_ILi64EEEEEELi64ENS_12float_e4m3_tEfNS_4arch4Sm90ELb0ELb1ELb0ELb1ELb1ELb1ELb0ELb1ELb1ELb1ELb0ELb0EEENS1_21CollectiveEpilogueFwdINS6_IJSA_SC_SB_EEES9_NS_10bfloat16_tESG_Li384ELb1ELb1ELb0ELb1EEENS1_36VarlenDynamicPersistentTileSchedulerILi192ELi160ELi384ELi128ELb0ELb1ELb1ELb1ELb0ELb1EEEEEEEEEvNT_6ParamsE)
        /*004c*/ 	.short	0x0380
        /*004e*/ 	.short	0x0a80


	//----- nvinfo : EIATTR_SW_WAR
	.align		4
.L_134:
        /*0050*/ 	.byte	0x04, 0x36
        /*0052*/ 	.short	(.L_136 - .L_135)
.L_135:
        /*0054*/ 	.word	0x00000008
.L_136:


//--------------------- .nv.info._ZN7cutlass13device_kernelIN5flash11enable_sm90INS1_16FlashAttnFwdSm90INS1_25CollectiveMainloopFwdSm90ILi2EN4cute5tupleIJNS5_1CILi1EEES8_S8_EEENS6_IJNS7_ILi192EEENS7_ILi160EEENS7_ILi64EEEEEELi64ENS_12float_e4m3_tEfNS_4arch4Sm90ELb1ELb0ELb0ELb0ELb1ELb0ELb0ELb1ELb1ELb1ELb0ELb0EEENS1_21CollectiveEpilogueFwdINS6_IJSA_SC_SB_EEES9_NS_10bfloat16_tESG_Li384ELb0ELb1ELb0ELb1EEENS1_30DynamicPersistentTileSchedulerILi384ELi128ELb0ELb1ELb1EEEEEEEEEvNT_6ParamsE --------------------------
	.section	.nv.info._ZN7cutlass13device_kernelIN5flash11enable_sm90INS1_16FlashAttnFwdSm90INS1_25CollectiveMainloopFwdSm90ILi2EN4cute5tupleIJNS5_1CILi1EEES8_S8_EEENS6_IJNS7_ILi192EEENS7_ILi160EEENS7_ILi64EEEEEELi64ENS_12float_e4m3_tEfNS_4arch4Sm90ELb1ELb0ELb0ELb0ELb1ELb0ELb0ELb1ELb1ELb1ELb0ELb0EEENS1_21CollectiveEpilogueFwdINS6_IJSA_SC_SB_EEES9_NS_10bfloat16_tESG_Li384ELb0ELb1ELb0ELb1EEENS1_30DynamicPersistentTileSchedulerILi384ELi128ELb0ELb1ELb1EEEEEEEEEvNT_6ParamsE,"",@"SHT_CUDA_INFO"
	.sectionflags	@""
	.align	4


	//----- nvinfo : EIATTR_CUDA_API_VERSION
	.align		4
        /*0000*/ 	.byte	0x04, 0x37
        /*0002*/ 	.short	(.L_138 - .L_137)
.L_137:
        /*0004*/ 	.word	0x00000082


	//----- nvinfo : EIATTR_KPARAM_INFO
	.align		4
.L_138:
        /*0008*/ 	.byte	0x04, 0x17
        /*000a*/ 	.short	(.L_140 - .L_139)
.L_139:
        /*000c*/ 	.word	0x00000000
        /*0010*/ 	.short	0x0000
        /*0012*/ 	.short	0x0000
        /*0014*/ 	.byte	0x00, 0xf0, 0x01, 0x2a


	//----- nvinfo : EIATTR_SPARSE_MMA_MASK
	.align		4
.L_140:
        /*0018*/ 	.byte	0x03, 0x50
        /*001a*/ 	.short	0x0000


	//----- nvinfo : EIATTR_MAXREG_COUNT
	.align		4
        /*001c*/ 	.byte	0x03, 0x1b
        /*001e*/ 	.short	0x0080


	//----- nvinfo : EIATTR_MERCURY_ISA_VERSION
	.align		4
        /*0020*/ 	.byte	0x03, 0x5f
        /*0022*/ 	.short	0x0101


	//----- nvinfo : EIATTR_VRC_CTA_INIT_COUNT
	.align		4
        /*0024*/ 	.byte	0x02, 0x4a
	.zero		1
	.zero		1


	//----- nvinfo : EIATTR_EXIT_INSTR_OFFSETS
	.align		4
        /*0028*/ 	.byte	0x04, 0x1c
        /*002a*/ 	.short	(.L_142 - .L_141)


	//   ....[0]....
.L_141:
        /*002c*/ 	.word	0x00000010


	//----- nvinfo : EIATTR_MAX_THREADS
	.align		4
.L_142:
        /*0030*/ 	.byte	0x04, 0x05
        /*0032*/ 	.short	(.L_144 - .L_143)
.L_143:
        /*0034*/ 	.word	0x00000200
        /*0038*/ 	.word	0x00000001
        /*003c*/ 	.word	0x00000001


	//----- nvinfo : EIATTR_CBANK_PARAM_SIZE
	.align		4
.L_144:
        /*0040*/ 	.byte	0x03, 0x19
        /*0042*/ 	.short	0x0a80


	//----- nvinfo : EIATTR_PARAM_CBANK
	.align		4
        /*0044*/ 	.byte	0x04, 0x0a
        /*0046*/ 	.short	(.L_146 - .L_145)
	.align		4
.L_145:
        /*0048*/ 	.word	index@(.nv.constant0._ZN7cutlass13device_kernelIN5flash11enable_sm90INS1_16FlashAttnFwdSm90INS1_25CollectiveMainloopFwdSm90ILi2EN4cute5tupleIJNS5_1CILi1EEES8_S8_EEENS6_IJNS7_ILi192EEENS7_ILi160EEENS7_ILi64EEEEEELi64ENS_12float_e4m3_tEfNS_4arch4Sm90ELb1ELb0ELb0ELb0ELb1ELb0ELb0ELb1ELb1ELb1ELb0ELb0EEENS1_21CollectiveEpilogueFwdINS6_IJSA_SC_SB_EEES9_NS_10bfloat16_tESG_Li384ELb0ELb1ELb0ELb1EEENS1_30DynamicPersistentTileSchedulerILi384ELi128ELb0ELb1ELb1EEEEEEEEEvNT_6ParamsE)
        /*004c*/ 	.short	0x0380
        /*004e*/ 	.short	0x0a80


	//----- nvinfo : EIATTR_SW_WAR
	.align		4
.L_146:
        /*0050*/ 	.byte	0x04, 0x36
        /*0052*/ 	.short	(.L_148 - .L_147)
.L_147:
        /*0054*/ 	.word	0x00000008
.L_148:


//--------------------- .nv.info._ZN7cutlass13device_kernelIN5flash11enable_sm90INS1_16FlashAttnFwdSm90INS1_25CollectiveMainloopFwdSm90ILi2EN4cute5tupleIJNS5_1CILi1EEES8_S8_EEENS6_IJNS7_ILi192EEENS7_ILi160EEENS7_ILi64EEEEEELi64ENS_12float_e4m3_tEfNS_4arch4Sm90ELb1ELb0ELb0ELb1ELb1ELb0ELb0ELb1ELb1ELb1ELb0ELb0EEENS1_21CollectiveEpilogueFwdINS6_IJSA_SC_SB_EEES9_NS_10bfloat16_tESG_Li384ELb1ELb1ELb0ELb1EEENS1_36VarlenDynamicPersistentTileSchedulerILi192ELi160ELi384ELi128ELb0ELb1ELb1ELb1ELb1ELb1EEEEEEEEEvNT_6ParamsE --------------------------
	.section	.nv.info._ZN7cutlass13device_kernelIN5flash11enable_sm90INS1_16FlashAttnFwdSm90INS1_25CollectiveMainloopFwdSm90ILi2EN4cute5tupleIJNS5_1CILi1EEES8_S8_EEENS6_IJNS7_ILi192EEENS7_ILi160EEENS7_ILi64EEEEEELi64ENS_12float_e4m3_tEfNS_4arch4Sm90ELb1ELb0ELb0ELb1ELb1ELb0ELb0ELb1ELb1ELb1ELb0ELb0EEENS1_21CollectiveEpilogueFwdINS6_IJSA_SC_SB_EEES9_NS_10bfloat16_tESG_Li384ELb1ELb1ELb0ELb1EEENS1_36VarlenDynamicPersistentTileSchedulerILi192ELi160ELi384ELi128ELb0ELb1ELb1ELb1ELb1ELb1EEEEEEEEEvNT_6ParamsE,"",@"SHT_CUDA_INFO"
	.sectionflags	@""
	.align	4


	//----- nvinfo : EIATTR_CUDA_API_VERSION
	.align		4
        /*0000*/ 	.byte	0x04, 0x37
        /*0002*/ 	.short	(.L_150 - .L_149)
.L_149:
        /*0004*/ 	.word	0x00000082


	//----- nvinfo : EIATTR_KPARAM_INFO
	.align		4
.L_150:
        /*0008*/ 	.byte	0x04, 0x17
        /*000a*/ 	.short	(.L_152 - .L_151)
.L_151:
        /*000c*/ 	.word	0x00000000
        /*0010*/ 	.short	0x0000
        /*0012*/ 	.short	0x0000
        /*0014*/ 	.byte	0x00, 0xf0, 0x01, 0x2a


	//----- nvinfo : EIATTR_SPARSE_MMA_MASK
	.align		4
.L_152:
        /*0018*/ 	.byte	0x03, 0x50
        /*001a*/ 	.short	0x0000


	//----- nvinfo : EIATTR_MAXREG_COUNT
	.align		4
        /*001c*/ 	.byte	0x03, 0x1b
        /*001e*/ 	.short	0x0080


	//----- nvinfo : EIATTR_MERCURY_ISA_VERSION
	.align		4
        /*0020*/ 	.byte	0x03, 0x5f
        /*0022*/ 	.short	0x0101


	//----- nvinfo : EIATTR_VRC_CTA_INIT_COUNT
	.align		4
        /*0024*/ 	.byte	0x02, 0x4a
	.zero		1
	.zero		1


	//----- nvinfo : EIATTR_EXIT_INSTR_OFFSETS
	.align		4
        /*0028*/ 	.byte	0x04, 0x1c
        /*002a*/ 	.short	(.L_154 - .L_153)


	//   ....[0]....
.L_153:
        /*002c*/ 	.word	0x00000010


	//----- nvinfo : EIATTR_MAX_THREADS
	.align		4
.L_154:
        /*0030*/ 	.byte	0x04, 0x05
        /*0032*/ 	.short	(.L_156 - .L_155)
.L_155:
        /*0034*/ 	.word	0x00000200
        /*0038*/ 	.word	0x00000001
        /*003c*/ 	.word	0x00000001


	//----- nvinfo : EIATTR_CBANK_PARAM_SIZE
	.align		4
.L_156:
        /*0040*/ 	.byte	0x03, 0x19
        /*0042*/ 	.short	0x0a80


	//----- nvinfo : EIATTR_PARAM_CBANK
	.align		4
        /*0044*/ 	.byte	0x04, 0x0a
        /*0046*/ 	.short	(.L_158 - .L_157)
	.align		4
.L_157:
        /*0048*/ 	.word	index@(.nv.constant0._ZN7cutlass13device_kernelIN5flash11enable_sm90INS1_16FlashAttnFwdSm90INS1_25CollectiveMainloopFwdSm90ILi2EN4cute5tupleIJNS5_1CILi1EEES8_S8_EEENS6_IJNS7_ILi192EEENS7_ILi160EEENS7_ILi64EEEEEELi64ENS_12float_e4m3_tEfNS_4arch4Sm90ELb1ELb0ELb0ELb1ELb1ELb0ELb0ELb1ELb1ELb1ELb0ELb0EEENS1_21CollectiveEpilogueFwdINS6_IJSA_SC_SB_EEES9_NS_10bfloat16_tESG_Li384ELb1ELb1ELb0ELb1EEENS1_36VarlenDynamicPersistentTileSchedulerILi192ELi160ELi384ELi128ELb0ELb1ELb1ELb1ELb1ELb1EEEEEEEEEvNT_6ParamsE)
        /*004c*/ 	.short	0x0380
        /*004e*/ 	.short	0x0a80


	//----- nvinfo : EIATTR_SW_WAR
	.align		4
.L_158:
        /*0050*/ 	.byte	0x04, 0x36
        /*0052*/ 	.short	(.L_160 - .L_159)
.L_159:
        /*0054*/ 	.word	0x00000008
.L_160:


//--------------------- .nv.info._ZN7cutlass13device_kernelIN5flash11enable_sm90INS1_16FlashAttnFwdSm90INS1_25CollectiveMainloopFwdSm90ILi2EN4cute5tupleIJNS5_1CILi1EEES8_S8_EEENS6_IJNS7_ILi192EEENS7_ILi160EEENS7_ILi64EEEEEELi64ENS_12float_e4m3_tEfNS_4arch4Sm90ELb1ELb0ELb0ELb1ELb1ELb1ELb0ELb1ELb1ELb1ELb0ELb0EEENS1_21CollectiveEpilogueFwdINS6_IJSA_SC_SB_EEES9_NS_10bfloat16_tESG_Li384ELb1ELb1ELb0ELb1EEENS1_36VarlenDynamicPersistentTileSchedulerILi192ELi160ELi384ELi128ELb0ELb1ELb1ELb1ELb1ELb1EEEEEEEEEvNT_6ParamsE --------------------------
	.section	.nv.info._ZN7cutlass13device_kernelIN5flash11enable_sm90INS1_16FlashAttnFwdSm90INS1_25CollectiveMainloopFwdSm90ILi2EN4cute5tupleIJNS5_1CILi1EEES8_S8_EEENS6_IJNS7_ILi192EEENS7_ILi160EEENS7_ILi64EEEEEELi64ENS_12float_e4m3_tEfNS_4arch4Sm90ELb1ELb0ELb0ELb1ELb1ELb1ELb0ELb1ELb1ELb1ELb0ELb0EEENS1_21CollectiveEpilogueFwdINS6_IJSA_SC_SB_EEES9_NS_10bfloat16_tESG_Li384ELb1ELb1ELb0ELb1EEENS1_36VarlenDynamicPersistentTileSchedulerILi192ELi160ELi384ELi128ELb0ELb1ELb1ELb1ELb1ELb1EEEEEEEEEvNT_6ParamsE,"",@"SHT_CUDA_INFO"
	.sectionflags	@""
	.align	4


	//----- nvinfo : EIATTR_CUDA_API_VERSION
	.align		4
        /*0000*/ 	.byte	0x04, 0x37
        /*0002*/ 	.short	(.L_162 - .L_161)
.L_161:
        /*0004*/ 	.word	0x00000082


	//----- nvinfo : EIATTR_KPARAM_INFO
	.align		4
.L_162:
        /*0008*/ 	.byte	0x04, 0x17
        /*000a*/ 	.short	(.L_164 - .L_163)
.L_163:
        /*000c*/ 	.word	0x00000000
        /*0010*/ 	.short	0x0000
        /*0012*/ 	.short	0x0000
        /*0014*/ 	.byte	0x00, 0xf0, 0x01, 0x2a


	//----- nvinfo : EIATTR_SPARSE_MMA_MASK
	.align		4
.L_164:
        /*0018*/ 	.byte	0x03, 0x50
        /*001a*/ 	.short	0x0000


	//----- nvinfo : EIATTR_MAXREG_COUNT
	.align		4
        /*001c*/ 	.byte	0x03, 0x1b
        /*001e*/ 	.short	0x0080


	//----- nvinfo : EIATTR_MERCURY_ISA_VERSION
	.align		4
        /*0020*/ 	.byte	0x03, 0x5f
        /*0022*/ 	.short	0x0101


	//----- nvinfo : EIATTR_VRC_CTA_INIT_COUNT
	.align		4
        /*0024*/ 	.byte	0x02, 0x4a
	.zero		1
	.zero		1


	//----- nvinfo : EIATTR_EXIT_INSTR_OFFSETS
	.align		4
        /*0028*/ 	.byte	0x04, 0x1c
        /*002a*/ 	.short	(.L_166 - .L_165)


	//   ....[0]....
.L_165:
        /*002c*/ 	.word	0x00000010


	//----- nvinfo : EIATTR_MAX_THREADS
	.align		4
.L_166:
        /*0030*/ 	.byte	0x04, 0x05
        /*0032*/ 	.short	(.L_168 - .L_167)
.L_167:
        /*0034*/ 	.word	0x00000200
        /*0038*/ 	.word	0x00000001
        /*003c*/ 	.word	0x00000001


	//----- nvinfo : EIATTR_CBANK_PARAM_SIZE
	.align		4
.L_168:
        /*0040*/ 	.byte	0x03, 0x19
        /*0042*/ 	.short	0x0a80


	//----- nvinfo : EIATTR_PARAM_CBANK
	.align		4
        /*0044*/ 	.byte	0x04, 0x0a
        /*0046*/ 	.short	(.L_170 - .L_169)
	.align		4
.L_169:
        /*0048*/ 	.word	index@(.nv.constant0._ZN7cutlass13device_kernelIN5flash11enable_sm90INS1_16FlashAttnFwdSm90INS1_25CollectiveMainloopFwdSm90ILi2EN4cute5tupleIJNS5_1CILi1EEES8_S8_EEENS6_IJNS7_ILi192EEENS7_ILi160EEENS7_ILi64EEEEEELi64ENS_12float_e4m3_tEfNS_4arch4Sm90ELb1ELb0ELb0ELb1ELb1ELb1ELb0ELb1ELb1ELb1ELb0ELb0EEENS1_21CollectiveEpilogueFwdINS6_IJSA_SC_SB_EEES9_NS_10bfloat16_tESG_Li384ELb1ELb1ELb0ELb1EEENS1_36VarlenDynamicPersistentTileSchedulerILi192ELi160ELi384ELi128ELb0ELb1ELb1ELb1ELb1ELb1EEEEEEEEEvNT_6ParamsE)
        /*004c*/ 	.short	0x0380
        /*004e*/ 	.short	0x0a80


	//----- nvinfo : EIATTR_SW_WAR
	.align		4
.L_170:
        /*0050*/ 	.byte	0x04, 0x36
        /*0052*/ 	.short	(.L_172 - .L_171)
.L_171:
        /*0054*/ 	.word	0x00000008
.L_172:


//--------------------- .nv.callgraph             --------------------------
	.section	.nv.callgraph,"",@"SHT_CUDA_CALLGRAPH"
	.align	4
	.sectionentsize	8
	.align		4
        /*0000*/ 	.word	0x00000000
	.align		4
        /*0004*/ 	.word	0xffffffff
	.align		4
        /*0008*/ 	.word	0x00000000
	.align		4
        /*000c*/ 	.word	0xfffffffe
	.align		4
        /*0010*/ 	.word	0x00000000
	.align		4
        /*0014*/ 	.word	0xfffffffd
	.align		4
        /*0018*/ 	.word	0x00000000
	.align		4
        /*001c*/ 	.word	0xfffffffc


//--------------------- .nv.constant4             --------------------------
	.section	.nv.constant4,"a",@progbits
	.align	8
	.align		8
.nv.constant4:
        /*0000*/ 	.dword	_ZN71_INTERNAL_c056dcf3_35_flash_fwd_hdim64_e4m3_paged_sm90_cu_bdbb69e5_35634cuda3std3__45__cpo5beginE
	.align		8
        /*0008*/ 	.dword	_ZN71_INTERNAL_c056dcf3_35_flash_fwd_hdim64_e4m3_paged_sm90_cu_bdbb69e5_35634cuda3std3__45__cpo3endE
	.align		8
        /*0010*/ 	.dword	_ZN71_INTERNAL_c056dcf3_35_flash_fwd_hdim64_e4m3_paged_sm90_cu_bdbb69e5_35634cuda3std3__45__cpo6cbeginE
	.align		8
        /*0018*/ 	.dword	_ZN71_INTERNAL_c056dcf3_35_flash_fwd_hdim64_e4m3_paged_sm90_cu_bdbb69e5_35634cuda3std3__45__cpo4cendE
	.align		8
        /*0020*/ 	.dword	_ZN71_INTERNAL_c056dcf3_35_flash_fwd_hdim64_e4m3_paged_sm90_cu_bdbb69e5_35634cuda3std3__473_GLOBAL__N__c056dcf3_35_flash_fwd_hdim64_e4m3_paged_sm90_cu_bdbb69e5_35636ignoreE
	.align		8
        /*0028*/ 	.dword	_ZN71_INTERNAL_c056dcf3_35_flash_fwd_hdim64_e4m3_paged_sm90_cu_bdbb69e5_35634cuda3std3__419piecewise_constructE
	.align		8
        /*0030*/ 	.dword	_ZN71_INTERNAL_c056dcf3_35_flash_fwd_hdim64_e4m3_paged_sm90_cu_bdbb69e5_35634cuda3std3__48in_placeE
	.align		8
        /*0038*/ 	.dword	_ZN71_INTERNAL_c056dcf3_35_flash_fwd_hdim64_e4m3_paged_sm90_cu_bdbb69e5_35634cuda3std6ranges3__45__cpo4swapE
	.align		8
        /*0040*/ 	.dword	_ZN71_INTERNAL_c056dcf3_35_flash_fwd_hdim64_e4m3_paged_sm90_cu_bdbb69e5_35634cuda3std6ranges3__45__cpo9iter_moveE
	.align		8
        /*0048*/ 	.dword	_ZN71_INTERNAL_c056dcf3_35_flash_fwd_hdim64_e4m3_paged_sm90_cu_bdbb69e5_35634cute7productE
	.align		8
        /*0050*/ 	.dword	_ZN71_INTERNAL_c056dcf3_35_flash_fwd_hdim64_e4m3_paged_sm90_cu_bdbb69e5_35634cute1_E


//--------------------- .text._ZN7cutlass13device_kernelIN5flash11enable_sm90INS1_16FlashAttnFwdSm90INS1_25CollectiveMainloopFwdSm90ILi2EN4cute5tupleIJNS5_1CILi1EEES8_S8_EEENS6_IJNS7_ILi192EEENS7_ILi160EEENS7_ILi64EEEEEELi64ENS_12float_e4m3_tEfNS_4arch4Sm90ELb0ELb0ELb0ELb0ELb1ELb0ELb0ELb1ELb1ELb1ELb0ELb0EEENS1_21CollectiveEpilogueFwdINS6_IJSA_SC_SB_EEES9_NS_10bfloat16_tESG_Li384ELb0ELb1ELb0ELb1EEENS1_29StaticPersistentTileSchedulerILb0EEEEEEEEEvNT_6ParamsE --------------------------
	.section	.text._ZN7cutlass13device_kernelIN5flash11enable_sm90INS1_16FlashAttnFwdSm90INS1_25CollectiveMainloopFwdSm90ILi2EN4cute5tupleIJNS5_1CILi1EEES8_S8_EEENS6_IJNS7_ILi192EEENS7_ILi160EEENS7_ILi64EEEEEELi64ENS_12float_e4m3_tEfNS_4arch4Sm90ELb0ELb0ELb0ELb0ELb1ELb0ELb0ELb1ELb1ELb1ELb0ELb0EEENS1_21CollectiveEpilogueFwdINS6_IJSA_SC_SB_EEES9_NS_10bfloat16_tESG_Li384ELb0ELb1ELb0ELb1EEENS1_29StaticPersistentTileSchedulerILb0EEEEEEEEEvNT_6ParamsE,"ax",@progbits
	.align	128
.text._ZN7cutlass13device_kernelIN5flash11enable_sm90INS1_16FlashAttnFwdSm90INS1_25CollectiveMainloopFwdSm90ILi2EN4cute5tupleIJNS5_1CILi1EEES8_S8_EEENS6_IJNS7_ILi192EEENS7_ILi160EEENS7_ILi64EEEEEELi64ENS_12float_e4m3_tEfNS_4arch4Sm90ELb0ELb0ELb0ELb0ELb1ELb0ELb0ELb1ELb1ELb1ELb0ELb0EEENS1_21CollectiveEpilogueFwdINS6_IJSA_SC_SB_EEES9_NS_10bfloat16_tESG_Li384ELb0ELb1ELb0ELb1EEENS1_29StaticPersistentTileSchedulerILb0EEEEEEEEEvNT_6ParamsE:
        .type           _ZN7cutlass13device_kernelIN5flash11enable_sm90INS1_16FlashAttnFwdSm90INS1_25CollectiveMainloopFwdSm90ILi2EN4cute5tupleIJNS5_1CILi1EEES8_S8_EEENS6_IJNS7_ILi192EEENS7_ILi160EEENS7_ILi64EEEEEELi64ENS_12float_e4m3_tEfNS_4arch4Sm90ELb0ELb0ELb0ELb0ELb1ELb0ELb0ELb1ELb1ELb1ELb0ELb0EEENS1_21CollectiveEpilogueFwdINS6_IJSA_SC_SB_EEES9_NS_10bfloat16_tESG_Li384ELb0ELb1ELb0ELb1EEENS1_29StaticPersistentTileSchedulerILb0EEEEEEEEEvNT_6ParamsE,@function
        .size           _ZN7cutlass13device_kernelIN5flash11enable_sm90INS1_16FlashAttnFwdSm90INS1_25CollectiveMainloopFwdSm90ILi2EN4cute5tupleIJNS5_1CILi1EEES8_S8_EEENS6_IJNS7_ILi192EEENS7_ILi160EEENS7_ILi64EEEEEELi64ENS_12float_e4m3_tEfNS_4arch4Sm90ELb0ELb0ELb0ELb0ELb1ELb0ELb0ELb1ELb1ELb1ELb0ELb0EEENS1_21CollectiveEpilogueFwdINS6_IJSA_SC_SB_EEES9_NS_10bfloat16_tESG_Li384ELb0ELb1ELb0ELb1EEENS1_29StaticPersistentTileSchedulerILb0EEEEEEEEEvNT_6ParamsE,(.L_x_9 - _ZN7cutlass13device_kernelIN5flash11enable_sm90INS1_16FlashAttnFwdSm90INS1_25CollectiveMainloopFwdSm90ILi2EN4cute5tupleIJNS5_1CILi1EEES8_S8_EEENS6_IJNS7_ILi192EEENS7_ILi160EEENS7_ILi64EEEEEELi64ENS_12float_e4m3_tEfNS_4arch4Sm90ELb0ELb0ELb0ELb0ELb1ELb0ELb0ELb1ELb1ELb1ELb0ELb0EEENS1_21CollectiveEpilogueFwdINS6_IJSA_SC_SB_EEES9_NS_10bfloat16_tESG_Li384ELb0ELb1ELb0ELb1EEENS1_29StaticPersistentTileSchedulerILb0EEEEEEEEEvNT_6ParamsE)
        .other          _ZN7cutlass13device_kernelIN5flash11enable_sm90INS1_16FlashAttnFwdSm90INS1_25CollectiveMainloopFwdSm90ILi2EN4cute5tupleIJNS5_1CILi1EEES8_S8_EEENS6_IJNS7_ILi192EEENS7_ILi160EEENS7_ILi64EEEEEELi64ENS_12float_e4m3_tEfNS_4arch4Sm90ELb0ELb0ELb0ELb0ELb1ELb0ELb0ELb1ELb1ELb1ELb0ELb0EEENS1_21CollectiveEpilogueFwdINS6_IJSA_SC_SB_EEES9_NS_10bfloat16_tESG_Li384ELb0ELb1ELb0ELb1EEENS1_29StaticPersistentTileSchedulerILb0EEEEEEEEEvNT_6ParamsE,@"STO_CUDA_ENTRY STV_DEFAULT"
_ZN7cutlass13device_kernelIN5flash11enable_sm90INS1_16FlashAttnFwdSm90INS1_25CollectiveMainloopFwdSm90ILi2EN4cute5tupleIJNS5_1CILi1EEES8_S8_EEENS6_IJNS7_ILi192EEENS7_ILi160EEENS7_ILi64EEEEEELi64ENS_12float_e4m3_tEfNS_4arch4Sm90ELb0ELb0ELb0ELb0ELb1ELb0ELb0ELb1ELb1ELb1ELb0ELb0EEENS1_21CollectiveEpilogueFwdINS6_IJSA_SC_SB_EEES9_NS_10bfloat16_tESG_Li384ELb0ELb1ELb0ELb1EEENS1_29StaticPersistentTileSchedulerILb0EEEEEEEEEvNT_6ParamsE:
[----:B------:R-:W-:Y:S01]  /*0000*/  LDC R1, c[0x0][0x37c] ;  /* 0x0000df00ff017b82 */ /* 0x000fe20000000800 */
[----:B------:R-:W-:Y:S05]  /*0010*/  EXIT ;  /* 0x000000000000794d */ /* 0x000fea0003800000 */
.L_x_0:
[----:B------:R-:W-:-:S00]  /*0020*/  BRA `(.L_x_0) ;  /* 0xfffffffc00fc7947 */ /* 0x000fc0000383ffff */
[----:B------:R-:W-:-:S00]  /*0030*/  NOP ;  /* 0x0000000000007918 */ /* 0x000fc00000000000 */
        /* <DEDUP_REMOVED lines=12> */
.L_x_9:


//--------------------- .text._ZN7cutlass13device_kernelIN5flash11enable_sm90INS1_16FlashAttnFwdSm90INS1_25CollectiveMainloopFwdSm90ILi2EN4cute5tupleIJNS5_1CILi1EEES8_S8_EEENS6_IJNS7_ILi192EEENS7_ILi160EEENS7_ILi64EEEEEELi64ENS_12float_e4m3_tEfNS_4arch4Sm90ELb0ELb0ELb0ELb1ELb1ELb0ELb0ELb1ELb1ELb1ELb0ELb0EEENS1_21CollectiveEpilogueFwdINS6_IJSA_SC_SB_EEES9_NS_10bfloat16_tESG_Li384ELb1ELb1ELb0ELb1EEENS1_36VarlenDynamicPersistentTileSchedulerILi192ELi160ELi384ELi128ELb0ELb1ELb1ELb0ELb1ELb1EEEEEEEEEvNT_6ParamsE --------------------------
	.section	.text._ZN7cutlass13device_kernelIN5flash11enable_sm90INS1_16FlashAttnFwdSm90INS1_25CollectiveMainloopFwdSm90ILi2EN4cute5tupleIJNS5_1CILi1EEES8_S8_EEENS6_IJNS7_ILi192EEENS7_ILi160EEENS7_ILi64EEEEEELi64ENS_12float_e4m3_tEfNS_4arch4Sm90ELb0ELb0ELb0ELb1ELb1ELb0ELb0ELb1ELb1ELb1ELb0ELb0EEENS1_21CollectiveEpilogueFwdINS6_IJSA_SC_SB_EEES9_NS_10bfloat16_tESG_Li384ELb1ELb1ELb0ELb1EEENS1_36VarlenDynamicPersistentTileSchedulerILi192ELi160ELi384ELi128ELb0ELb1ELb1ELb0ELb1ELb1EEEEEEEEEvNT_6ParamsE,"ax",@progbits
	.align	128
.text._ZN7cutlass13device_kernelIN5flash11enable_sm90INS1_16FlashAttnFwdSm90INS1_25CollectiveMainloopFwdSm90ILi2EN4cute5tupleIJNS5_1CILi1EEES8_S8_EEENS6_IJNS7_ILi192EEENS7_ILi160EEENS7_ILi64EEEEEELi64ENS_12float_e4m3_tEfNS_4arch4Sm90ELb0ELb0ELb0ELb1ELb1ELb0ELb0ELb1ELb1ELb1ELb0ELb0EEENS1_21CollectiveEpilogueFwdINS6_IJSA_SC_SB_EEES9_NS_10bfloat16_tESG_Li384ELb1ELb1ELb0ELb1EEENS1_36VarlenDynamicPersistentTileSchedulerILi192ELi160ELi384ELi128ELb0ELb1ELb1ELb0ELb1ELb1EEEEEEEEEvNT_6ParamsE:
        .type           _ZN7cutlass13device_kernelIN5flash11enable_sm90INS1_16FlashAttnFwdSm90INS1_25CollectiveMainloopFwdSm90ILi2EN4cute5tupleIJNS5_1CILi1EEES8_S8_EEENS6_IJNS7_ILi192EEENS7_ILi160EEENS7_ILi64EEEEEELi64ENS_12float_e4m3_tEfNS_4arch4Sm90ELb0ELb0ELb0ELb1ELb1ELb0ELb0ELb1ELb1ELb1ELb0ELb0EEENS1_21CollectiveEpilogueFwdINS6_IJSA_SC_SB_EEES9_NS_10bfloat16_tESG_Li384ELb1ELb1ELb0ELb1EEENS1_36VarlenDynamicPersistentTileSchedulerILi192ELi160ELi384ELi128ELb0ELb1ELb1ELb0ELb1ELb1EEEEEEEEEvNT_6ParamsE,@function
        .size           _ZN7cutlass13device_kernelIN5flash11enable_sm90INS1_16FlashAttnFwdSm90INS1_25CollectiveMainloopFwdSm90ILi2EN4cute5tupleIJNS5_1CILi1EEES8_S8_EEENS6_IJNS7_ILi192EEENS7_ILi160EEENS7_ILi64EEEEEELi64ENS_12float_e4m3_tEfNS_4arch4Sm90ELb0ELb0ELb0ELb1ELb1ELb0ELb0ELb1ELb1ELb1ELb0ELb0EEENS1_21CollectiveEpilogueFwdINS6_IJSA_SC_SB_EEES9_NS_10bfloat16_tESG_Li384ELb1ELb1ELb0ELb1EEENS1_36VarlenDynamicPersistentTileSchedulerILi192ELi160ELi384ELi128ELb0ELb1ELb1ELb0ELb1ELb1EEEEEEEEEvNT_6ParamsE,(.L_x_10 - _ZN7cutlass13device_kernelIN5flash11enable_sm90INS1_16FlashAttnFwdSm90INS1_25CollectiveMainloopFwdSm90ILi2EN4cute5tupleIJNS5_1CILi1EEES8_S8_EEENS6_IJNS7_ILi192EEENS7_ILi160EEENS7_ILi64EEEEEELi64ENS_12float_e4m3_tEfNS_4arch4Sm90ELb0ELb0ELb0ELb1ELb1ELb0ELb0ELb1ELb1ELb1ELb0ELb0EEENS1_21CollectiveEpilogueFwdINS6_IJSA_SC_SB_EEES9_NS_10bfloat16_tESG_Li384ELb1ELb1ELb0ELb1EEENS1_36VarlenDynamicPersistentTileSchedulerILi192ELi160ELi384ELi128ELb0ELb1ELb1ELb0ELb1ELb1EEEEEEEEEvNT_6ParamsE)
        .other          _ZN7cutlass13device_kernelIN5flash11enable_sm90INS1_16FlashAttnFwdSm90INS1_25CollectiveMainloopFwdSm90ILi2EN4cute5tupleIJNS5_1CILi1EEES8_S8_EEENS6_IJNS7_ILi192EEENS7_ILi160EEENS7_ILi64EEEEEELi64ENS_12float_e4m3_tEfNS_4arch4Sm90ELb0ELb0ELb0ELb1ELb1ELb0ELb0ELb1ELb1ELb1ELb0ELb0EEENS1_21CollectiveEpilogueFwdINS6_IJSA_SC_SB_EEES9_NS_10bfloat16_tESG_Li384ELb1ELb1ELb0ELb1EEENS1_36VarlenDynamicPersistentTileSchedulerILi192ELi160ELi384ELi128ELb0ELb1ELb1ELb0ELb1ELb1EEEEEEEEEvNT_6ParamsE,@"STO_CUDA_ENTRY STV_DEFAULT"
_ZN7cutlass13device_kernelIN5flash11enable_sm90INS1_16FlashAttnFwdSm90INS1_25CollectiveMainloopFwdSm90ILi2EN4cute5tupleIJNS5_1CILi1EEES8_S8_EEENS6_IJNS7_ILi192EEENS7_ILi160EEENS7_ILi64EEEEEELi64ENS_12float_e4m3_tEfNS_4arch4Sm90ELb0ELb0ELb0ELb1ELb1ELb0ELb0ELb1ELb1ELb1ELb0ELb0EEENS1_21CollectiveEpilogueFwdINS6_IJSA_SC_SB_EEES9_NS_10bfloat16_tESG_Li384ELb1ELb1ELb0ELb1EEENS1_36VarlenDynamicPersistentTileSchedulerILi192ELi160ELi384ELi128ELb0ELb1ELb1ELb0ELb1ELb1EEEEEEEEEvNT_6ParamsE:
[----:B------:R-:W-:Y:S01]  /*0000*/  LDC R1, c[0x0][0x37c] ;  /* 0x0000df00ff017b82 */ /* 0x000fe20000000800 */
[----:B------:R-:W-:Y:S05]  /*0010*/  EXIT ;  /* 0x000000000000794d */ /* 0x000fea0003800000 */
.L_x_1:
        /* <DEDUP_REMOVED lines=14> */
.L_x_10:


//--------------------- .text._ZN7cutlass13device_kernelIN5flash11enable_sm90INS1_16FlashAttnFwdSm90INS1_25CollectiveMainloopFwdSm90ILi2EN4cute5tupleIJNS5_1CILi1EEES8_S8_EEENS6_IJNS7_ILi192EEENS7_ILi160EEENS7_ILi64EEEEEELi64ENS_12float_e4m3_tEfNS_4arch4Sm90ELb0ELb0ELb0ELb1ELb1ELb1ELb0ELb1ELb1ELb1ELb0ELb0EEENS1_21CollectiveEpilogueFwdINS6_IJSA_SC_SB_EEES9_NS_10bfloat16_tESG_Li384ELb1ELb1ELb0ELb1EEENS1_36VarlenDynamicPersistentTileSchedulerILi192ELi160ELi384ELi128ELb0ELb1ELb1ELb0ELb1ELb1EEEEEEEEEvNT_6ParamsE --------------------------
	.section	.text._ZN7cutlass13device_kernelIN5flash11enable_sm90INS1_16FlashAttnFwdSm90INS1_25CollectiveMainloopFwdSm90ILi2EN4cute5tupleIJNS5_1CILi1EEES8_S8_EEENS6_IJNS7_ILi192EEENS7_ILi160EEENS7_ILi64EEEEEELi64ENS_12float_e4m3_tEfNS_4arch4Sm90ELb0ELb0ELb0ELb1ELb1ELb1ELb0ELb1ELb1ELb1ELb0ELb0EEENS1_21CollectiveEpilogueFwdINS6_IJSA_SC_SB_EEES9_NS_10bfloat16_tESG_Li384ELb1ELb1ELb0ELb1EEENS1_36VarlenDynamicPersistentTileSchedulerILi192ELi160ELi384ELi128ELb0ELb1ELb1ELb0ELb1ELb1EEEEEEEEEvNT_6ParamsE,"ax",@progbits
	.align	128
.text._ZN7cutlass13device_kernelIN5flash11enable_sm90INS1_16FlashAttnFwdSm90INS1_25CollectiveMainloopFwdSm90ILi2EN4cute5tupleIJNS5_1CILi1EEES8_S8_EEENS6_IJNS7_ILi192EEENS7_ILi160EEENS7_ILi64EEEEEELi64ENS_12float_e4m3_tEfNS_4arch4Sm90ELb0ELb0ELb0ELb1ELb1ELb1ELb0ELb1ELb1ELb1ELb0ELb0EEENS1_21CollectiveEpilogueFwdINS6_IJSA_SC_SB_EEES9_NS_10bfloat16_tESG_Li384ELb1ELb1ELb0ELb1EEENS1_36VarlenDynamicPersistentTileSchedulerILi192ELi160ELi384ELi128ELb0ELb1ELb1ELb0ELb1ELb1EEEEEEEEEvNT_6ParamsE:
        .type           _ZN7cutlass13device_kernelIN5flash11enable_sm90INS1_16FlashAttnFwdSm90INS1_25CollectiveMainloopFwdSm90ILi2EN4cute5tupleIJNS5_1CILi1EEES8_S8_EEENS6_IJNS7_ILi192EEENS7_ILi160EEENS7_ILi64EEEEEELi64ENS_12float_e4m3_tEfNS_4arch4Sm90ELb0ELb0ELb0ELb1ELb1ELb1ELb0ELb1ELb1ELb1ELb0ELb0EEENS1_21CollectiveEpilogueFwdINS6_IJSA_SC_SB_EEES9_NS_10bfloat16_tESG_Li384ELb1ELb1ELb0ELb1EEENS1_36VarlenDynamicPersistentTileSchedulerILi192ELi160ELi384ELi128ELb0ELb1ELb1ELb0ELb1ELb1EEEEEEEEEvNT_6ParamsE,@function
        .size           _ZN7cutlass13device_kernelIN5flash11enable_sm90INS1_16FlashAttnFwdSm90INS1_25CollectiveMainloopFwdSm90ILi2EN4cute5tupleIJNS5_1CILi1EEES8_S8_EEENS6_IJNS7_ILi192EEENS7_ILi160EEENS7_ILi64EEEEEELi64ENS_12float_e4m3_tEfNS_4arch4Sm90ELb0ELb0ELb0ELb1ELb1ELb1ELb0ELb1ELb1ELb1ELb0ELb0EEENS1_21CollectiveEpilogueFwdINS6_IJSA_SC_SB_EEES9_NS_10bfloat16_tESG_Li384ELb1ELb1ELb0ELb1EEENS1_36VarlenDynamicPersistentTileSchedulerILi192ELi160ELi384ELi128ELb0ELb1ELb1ELb0ELb1ELb1EEEEEEEEEvNT_6ParamsE,(.L_x_11 - _ZN7cutlass13device_kernelIN5flash11enable_sm90INS1_16FlashAttnFwdSm90INS1_25CollectiveMainloopFwdSm90ILi2EN4cute5tupleIJNS5_1CILi1EEES8_S8_EEENS6_IJNS7_ILi192EEENS7_ILi160EEENS7_ILi64EEEEEELi64ENS_12float_e4m3_tEfNS_4arch4Sm90ELb0ELb0ELb0ELb1ELb1ELb1ELb0ELb1ELb1ELb1ELb0ELb0EEENS1_21CollectiveEpilogueFwdINS6_IJSA_SC_SB_EEES9_NS_10bfloat16_tESG_Li384ELb1ELb1ELb0ELb1EEENS1_36VarlenDynamicPersistentTileSchedulerILi192ELi160ELi384ELi128ELb0ELb1ELb1ELb0ELb1ELb1EEEEEEEEEvNT_6ParamsE)
        .other          _ZN7cutlass13device_kernelIN5flash11enable_sm90INS1_16FlashAttnFwdSm90INS1_25CollectiveMainloopFwdSm90ILi2EN4cute5tupleIJNS5_1CILi1EEES8_S8_EEENS6_IJNS7_ILi192EEENS7_ILi160EEENS7_ILi64EEEEEELi64ENS_12float_e4m3_tEfNS_4arch4Sm90ELb0ELb0ELb0ELb1ELb1ELb1ELb0ELb1ELb1ELb1ELb0ELb0EEENS1_21CollectiveEpilogueFwdINS6_IJSA_SC_SB_EEES9_NS_10bfloat16_tESG_Li384ELb1ELb1ELb0ELb1EEENS1_36VarlenDynamicPersistentTileSchedulerILi192ELi160ELi384ELi128ELb0ELb1ELb1ELb0ELb1ELb1EEEEEEEEEvNT_6ParamsE,@"STO_CUDA_ENTRY STV_DEFAULT"
_ZN7cutlass13device_kernelIN5flash11enable_sm90INS1_16FlashAttnFwdSm90INS1_25CollectiveMainloopFwdSm90ILi2EN4cute5tupleIJNS5_1CILi1EEES8_S8_EEENS6_IJNS7_ILi192EEENS7_ILi160EEENS7_ILi64EEEEEELi64ENS_12float_e4m3_tEfNS_4arch4Sm90ELb0ELb0ELb0ELb1ELb1ELb1ELb0ELb1ELb1ELb1ELb0ELb0EEENS1_21CollectiveEpilogueFwdINS6_IJSA_SC_SB_EEES9_NS_10bfloat16_tESG_Li384ELb1ELb1ELb0ELb1EEENS1_36VarlenDynamicPersistentTileSchedulerILi192ELi160ELi384ELi128ELb0ELb1ELb1ELb0ELb1ELb1EEEEEEEEEvNT_6ParamsE:
[----:B------:R-:W-:Y:S01]  /*0000*/  LDC R1, c[0x0][0x37c] ;  /* 0x0000df00ff017b82 */ /* 0x000fe20000000800 */
[----:B------:R-:W-:Y:S05]  /*0010*/  EXIT ;  /* 0x000000000000794d */ /* 0x000fea0003800000 */
.L_x_2:
        /* <DEDUP_REMOVED lines=14> */
.L_x_11:


//--------------------- .text._ZN7cutlass13device_kernelIN5flash11enable_sm90INS1_16FlashAttnFwdSm90INS1_25CollectiveMainloopFwdSm90ILi2EN4cute5tupleIJNS5_1CILi1EEES8_S8_EEENS6_IJNS7_ILi192EEENS7_ILi160EEENS7_ILi64EEEEEELi64ENS_12float_e4m3_tEfNS_4arch4Sm90ELb0ELb1ELb0ELb0ELb1ELb0ELb0ELb1ELb1ELb1ELb0ELb0EEENS1_21CollectiveEpilogueFwdINS6_IJSA_SC_SB_EEES9_NS_10bfloat16_tESG_Li384ELb0ELb1ELb0ELb1EEENS1_30DynamicPersistentTileSchedulerILi384ELi128ELb0ELb1ELb1EEEEEEEEEvNT_6ParamsE --------------------------
	.section	.text._ZN7cutlass13device_kernelIN5flash11enable_sm90INS1_16FlashAttnFwdSm90INS1_25CollectiveMainloopFwdSm90ILi2EN4cute5tupleIJNS5_1CILi1EEES8_S8_EEENS6_IJNS7_ILi192EEENS7_ILi160EEENS7_ILi64EEEEEELi64ENS_12float_e4m3_tEfNS_4arch4Sm90ELb0ELb1ELb0ELb0ELb1ELb0ELb0ELb1ELb1ELb1ELb0ELb0EEENS1_21CollectiveEpilogueFwdINS6_IJSA_SC_SB_EEES9_NS_10bfloat16_tESG_Li384ELb0ELb1ELb0ELb1EEENS1_30DynamicPersistentTileSchedulerILi384ELi128ELb0ELb1ELb1EEEEEEEEEvNT_6ParamsE,"ax",@progbits
	.align	128
.text._ZN7cutlass13device_kernelIN5flash11enable_sm90INS1_16FlashAttnFwdSm90INS1_25CollectiveMainloopFwdSm90ILi2EN4cute5tupleIJNS5_1CILi1EEES8_S8_EEENS6_IJNS7_ILi192EEENS7_ILi160EEENS7_ILi64EEEEEELi64ENS_12float_e4m3_tEfNS_4arch4Sm90ELb0ELb1ELb0ELb0ELb1ELb0ELb0ELb1ELb1ELb1ELb0ELb0EEENS1_21CollectiveEpilogueFwdINS6_IJSA_SC_SB_EEES9_NS_10bfloat16_tESG_Li384ELb0ELb1ELb0ELb1EEENS1_30DynamicPersistentTileSchedulerILi384ELi128ELb0ELb1ELb1EEEEEEEEEvNT_6ParamsE:
        .type           _ZN7cutlass13device_kernelIN5flash11enable_sm90INS1_16FlashAttnFwdSm90INS1_25CollectiveMainloopFwdSm90ILi2EN4cute5tupleIJNS5_1CILi1EEES8_S8_EEENS6_IJNS7_ILi192EEENS7_ILi160EEENS7_ILi64EEEEEELi64ENS_12float_e4m3_tEfNS_4arch4Sm90ELb0ELb1ELb0ELb0ELb1ELb0ELb0ELb1ELb1ELb1ELb0ELb0EEENS1_21CollectiveEpilogueFwdINS6_IJSA_SC_SB_EEES9_NS_10bfloat16_tESG_Li384ELb0ELb1ELb0ELb1EEENS1_30DynamicPersistentTileSchedulerILi384ELi128ELb0ELb1ELb1EEEEEEEEEvNT_6ParamsE,@function
        .size           _ZN7cutlass13device_kernelIN5flash11enable_sm90INS1_16FlashAttnFwdSm90INS1_25CollectiveMainloopFwdSm90ILi2EN4cute5tupleIJNS5_1CILi1EEES8_S8_EEENS6_IJNS7_ILi192EEENS7_ILi160EEENS7_ILi64EEEEEELi64ENS_12float_e4m3_tEfNS_4arch4Sm90ELb0ELb1ELb0ELb0ELb1ELb0ELb0ELb1ELb1ELb1ELb0ELb0EEENS1_21CollectiveEpilogueFwdINS6_IJSA_SC_SB_EEES9_NS_10bfloat16_tESG_Li384ELb0ELb1ELb0ELb1EEENS1_30DynamicPersistentTileSchedulerILi384ELi128ELb0ELb1ELb1EEEEEEEEEvNT_6ParamsE,(.L_x_12 - _ZN7cutlass13device_kernelIN5flash11enable_sm90INS1_16FlashAttnFwdSm90INS1_25CollectiveMainloopFwdSm90ILi2EN4cute5tupleIJNS5_1CILi1EEES8_S8_EEENS6_IJNS7_ILi192EEENS7_ILi160EEENS7_ILi64EEEEEELi64ENS_12float_e4m3_tEfNS_4arch4Sm90ELb0ELb1ELb0ELb0ELb1ELb0ELb0ELb1ELb1ELb1ELb0ELb0EEENS1_21CollectiveEpilogueFwdINS6_IJSA_SC_SB_EEES9_NS_10bfloat16_tESG_Li384ELb0ELb1ELb0ELb1EEENS1_30DynamicPersistentTileSchedulerILi384ELi128ELb0ELb1ELb1EEEEEEEEEvNT_6ParamsE)
        .other          _ZN7cutlass13device_kernelIN5flash11enable_sm90INS1_16FlashAttnFwdSm90INS1_25CollectiveMainloopFwdSm90ILi2EN4cute5tupleIJNS5_1CILi1EEES8_S8_EEENS6_IJNS7_ILi192EEENS7_ILi160EEENS7_ILi64EEEEEELi64ENS_12float_e4m3_tEfNS_4arch4Sm90ELb0ELb1ELb0ELb0ELb1ELb0ELb0ELb1ELb1ELb1ELb0ELb0EEENS1_21CollectiveEpilogueFwdINS6_IJSA_SC_SB_EEES9_NS_10bfloat16_tESG_Li384ELb0ELb1ELb0ELb1EEENS1_30DynamicPersistentTileSchedulerILi384ELi128ELb0ELb1ELb1EEEEEEEEEvNT_6ParamsE,@"STO_CUDA_ENTRY STV_DEFAULT"
_ZN7cutlass13device_kernelIN5flash11enable_sm90INS1_16FlashAttnFwdSm90INS1_25CollectiveMainloopFwdSm90ILi2EN4cute5tupleIJNS5_1CILi1EEES8_S8_EEENS6_IJNS7_ILi192EEENS7_ILi160EEENS7_ILi64EEEEEELi64ENS_12float_e4m3_tEfNS_4arch4Sm90ELb0ELb1ELb0ELb0ELb1ELb0ELb0ELb1ELb1ELb1ELb0ELb0EEENS1_21CollectiveEpilogueFwdINS6_IJSA_SC_SB_EEES9_NS_10bfloat16_tESG_Li384ELb0ELb1ELb0ELb1EEENS1_30DynamicPersistentTileSchedulerILi384ELi128ELb0ELb1ELb1EEEEEEEEEvNT_6ParamsE:
[----:B------:R-:W-:Y:S01]  /*0000*/  LDC R1, c[0x0][0x37c] ;  /* 0x0000df00ff017b82 */ /* 0x000fe20000000800 */
[----:B------:R-:W-:Y:S05]  /*0010*/  EXIT ;  /* 0x000000000000794d */ /* 0x000fea0003800000 */
.L_x_3:
        /* <DEDUP_REMOVED lines=14> */
.L_x_12:


//--------------------- .text._ZN7cutlass13device_kernelIN5flash11enable_sm90INS1_16FlashAttnFwdSm90INS1_25CollectiveMainloopFwdSm90ILi2EN4cute5tupleIJNS5_1CILi1EEES8_S8_EEENS6_IJNS7_ILi192EEENS7_ILi160EEENS7_ILi64EEEEEELi64ENS_12float_e4m3_tEfNS_4arch4Sm90ELb0ELb1ELb0ELb1ELb1ELb0ELb0ELb1ELb1ELb1ELb0ELb0EEENS1_21CollectiveEpilogueFwdINS6_IJSA_SC_SB_EEES9_NS_10bfloat16_tESG_Li384ELb1ELb1ELb0ELb1EEENS1_36VarlenDynamicPersistentTileSchedulerILi192ELi160ELi384ELi128ELb0ELb1ELb1ELb1ELb0ELb1EEEEEEEEEvNT_6ParamsE --------------------------
	.section	.text._ZN7cutlass13device_kernelIN5flash11enable_sm90INS1_16FlashAttnFwdSm90INS1_25CollectiveMainloopFwdSm90ILi2EN4cute5tupleIJNS5_1CILi1EEES8_S8_EEENS6_IJNS7_ILi192EEENS7_ILi160EEENS7_ILi64EEEEEELi64ENS_12float_e4m3_tEfNS_4arch4Sm90ELb0ELb1ELb0ELb1ELb1ELb0ELb0ELb1ELb1ELb1ELb0ELb0EEENS1_21CollectiveEpilogueFwdINS6_IJSA_SC_SB_EEES9_NS_10bfloat16_tESG_Li384ELb1ELb1ELb0ELb1EEENS1_36VarlenDynamicPersistentTileSchedulerILi192ELi160ELi384ELi128ELb0ELb1ELb1ELb1ELb0ELb1EEEEEEEEEvNT_6ParamsE,"ax",@progbits
	.align	128
.text._ZN7cutlass13device_kernelIN5flash11enable_sm90INS1_16FlashAttnFwdSm90INS1_25CollectiveMainloopFwdSm90ILi2EN4cute5tupleIJNS5_1CILi1EEES8_S8_EEENS6_IJNS7_ILi192EEENS7_ILi160EEENS7_ILi64EEEEEELi64ENS_12float_e4m3_tEfNS_4arch4Sm90ELb0ELb1ELb0ELb1ELb1ELb0ELb0ELb1ELb1ELb1ELb0ELb0EEENS1_21CollectiveEpilogueFwdINS6_IJSA_SC_SB_EEES9_NS_10bfloat16_tESG_Li384ELb1ELb1ELb0ELb1EEENS1_36VarlenDynamicPersistentTileSchedulerILi192ELi160ELi384ELi128ELb0ELb1ELb1ELb1ELb0ELb1EEEEEEEEEvNT_6ParamsE:
        .type           _ZN7cutlass13device_kernelIN5flash11enable_sm90INS1_16FlashAttnFwdSm90INS1_25CollectiveMainloopFwdSm90ILi2EN4cute5tupleIJNS5_1CILi1EEES8_S8_EEENS6_IJNS7_ILi192EEENS7_ILi160EEENS7_ILi64EEEEEELi64ENS_12float_e4m3_tEfNS_4arch4Sm90ELb0ELb1ELb0ELb1ELb1ELb0ELb0ELb1ELb1ELb1ELb0ELb0EEENS1_21CollectiveEpilogueFwdINS6_IJSA_SC_SB_EEES9_NS_10bfloat16_tESG_Li384ELb1ELb1ELb0ELb1EEENS1_36VarlenDynamicPersistentTileSchedulerILi192ELi160ELi384ELi128ELb0ELb1ELb1ELb1ELb0ELb1EEEEEEEEEvNT_6ParamsE,@function
        .size           _ZN7cutlass13device_kernelIN5flash11enable_sm90INS1_16FlashAttnFwdSm90INS1_25CollectiveMainloopFwdSm90ILi2EN4cute5tupleIJNS5_1CILi1EEES8_S8_EEENS6_IJNS7_ILi192EEENS7_ILi160EEENS7_ILi64EEEEEELi64ENS_12float_e4m3_tEfNS_4arch4Sm90ELb0ELb1ELb0ELb1ELb1ELb0ELb0ELb1ELb1ELb1ELb0ELb0EEENS1_21CollectiveEpilogueFwdINS6_IJSA_SC_SB_EEES9_NS_10bfloat16_tESG_Li384ELb1ELb1ELb0ELb1EEENS1_36VarlenDynamicPersistentTileSchedulerILi192ELi160ELi384ELi128ELb0ELb1ELb1ELb1ELb0ELb1EEEEEEEEEvNT_6ParamsE,(.L_x_13 - _ZN7cutlass13device_kernelIN5flash11enable_sm90INS1_16FlashAttnFwdSm90INS1_25CollectiveMainloopFwdSm90ILi2EN4cute5tupleIJNS5_1CILi1EEES8_S8_EEENS6_IJNS7_ILi192EEENS7_ILi160EEENS7_ILi64EEEEEELi64ENS_12float_e4m3_tEfNS_4arch4Sm90ELb0ELb1ELb0ELb1ELb1ELb0ELb0ELb1ELb1ELb1ELb0ELb0EEENS1_21CollectiveEpilogueFwdINS6_IJSA_SC_SB_EEES9_NS_10bfloat16_tESG_Li384ELb1ELb1ELb0ELb1EEENS1_36VarlenDynamicPersistentTileSchedulerILi192ELi160ELi384ELi128ELb0ELb1ELb1ELb1ELb0ELb1EEEEEEEEEvNT_6ParamsE)
        .other          _ZN7cutlass13device_kernelIN5flash11enable_sm90INS1_16FlashAttnFwdSm90INS1_25CollectiveMainloopFwdSm90ILi2EN4cute5tupleIJNS5_1CILi1EEES8_S8_EEENS6_IJNS7_ILi192EEENS7_ILi160EEENS7_ILi64EEEEEELi64ENS_12float_e4m3_tEfNS_4arch4Sm90ELb0ELb1ELb0ELb1ELb1ELb0ELb0ELb1ELb1ELb1ELb0ELb0EEENS1_21CollectiveEpilogueFwdINS6_IJSA_SC_SB_EEES9_NS_10bfloat16_tESG_Li384ELb1ELb1ELb0ELb1EEENS1_36VarlenDynamicPersistentTileSchedulerILi192ELi160ELi384ELi128ELb0ELb1ELb1ELb1ELb0ELb1EEEEEEEEEvNT_6ParamsE,@"STO_CUDA_ENTRY STV_DEFAULT"
_ZN7cutlass13device_kernelIN5flash11enable_sm90INS1_16FlashAttnFwdSm90INS1_25CollectiveMainloopFwdSm90ILi2EN4cute5tupleIJNS5_1CILi1EEES8_S8_EEENS6_IJNS7_ILi192EEENS7_ILi160EEENS7_ILi64EEEEEELi64ENS_12float_e4m3_tEfNS_4arch4Sm90ELb0ELb1ELb0ELb1ELb1ELb0ELb0ELb1ELb1ELb1ELb0ELb0EEENS1_21CollectiveEpilogueFwdINS6_IJSA_SC_SB_EEES9_NS_10bfloat16_tESG_Li384ELb1ELb1ELb0ELb1EEENS1_36VarlenDynamicPersistentTileSchedulerILi192ELi160ELi384ELi128ELb0ELb1ELb1ELb1ELb0ELb1EEEEEEEEEvNT_6ParamsE:
[----:B------:R-:W-:Y:S01]  /*0000*/  LDC R1, c[0x0][0x37c] ;  /* 0x0000df00ff017b82 */ /* 0x000fe20000000800 */
[----:B------:R-:W-:Y:S05]  /*0010*/  EXIT ;  /* 0x000000000000794d */ /* 0x000fea0003800000 */
.L_x_4:
        /* <DEDUP_REMOVED lines=14> */
.L_x_13:


//--------------------- .text._ZN7cutlass13device_kernelIN5flash11enable_sm90INS1_16FlashAttnFwdSm90INS1_25CollectiveMainloopFwdSm90ILi2EN4cute5tupleIJNS5_1CILi1EEES8_S8_EEENS6_IJNS7_ILi192EEENS7_ILi160EEENS7_ILi64EEEEEELi64ENS_12float_e4m3_tEfNS_4arch4Sm90ELb0ELb1ELb0ELb1ELb1ELb1ELb0ELb1ELb1ELb1ELb0ELb0EEENS1_21CollectiveEpilogueFwdINS6_IJSA_SC_SB_EEES9_NS_10bfloat16_tESG_Li384ELb1ELb1ELb0ELb1EEENS1_36VarlenDynamicPersistentTileSchedulerILi192ELi160ELi384ELi128ELb0ELb1ELb1ELb1ELb0ELb1EEEEEEEEEvNT_6ParamsE --------------------------
	.section	.text._ZN7cutlass13device_kernelIN5flash11enable_sm90INS1_16FlashAttnFwdSm90INS1_25CollectiveMainloopFwdSm90ILi2EN4cute5tupleIJNS5_1CILi1EEES8_S8_EEENS6_IJNS7_ILi192EEENS7_ILi160EEENS7_ILi64EEEEEELi64ENS_12float_e4m3_tEfNS_4arch4Sm90ELb0ELb1ELb0ELb1ELb1ELb1ELb0ELb1ELb1ELb1ELb0ELb0EEENS1_21CollectiveEpilogueFwdINS6_IJSA_SC_SB_EEES9_NS_10bfloat16_tESG_Li384ELb1ELb1ELb0ELb1EEENS1_36VarlenDynamicPersistentTileSchedulerILi192ELi160ELi384ELi128ELb0ELb1ELb1ELb1ELb0ELb1EEEEEEEEEvNT_6ParamsE,"ax",@progbits
	.align	128
.text._ZN7cutlass13device_kernelIN5flash11enable_sm90INS1_16FlashAttnFwdSm90INS1_25CollectiveMainloopFwdSm90ILi2EN4cute5tupleIJNS5_1CILi1EEES8_S8_EEENS6_IJNS7_ILi192EEENS7_ILi160EEENS7_ILi64EEEEEELi64ENS_12float_e4m3_tEfNS_4arch4Sm90ELb0ELb1ELb0ELb1ELb1ELb1ELb0ELb1ELb1ELb1ELb0ELb0EEENS1_21CollectiveEpilogueFwdINS6_IJSA_SC_SB_EEES9_NS_10bfloat16_tESG_Li384ELb1ELb1ELb0ELb1EEENS1_36VarlenDynamicPersistentTileSchedulerILi192ELi160ELi384ELi128ELb0ELb1ELb1ELb1ELb0ELb1EEEEEEEEEvNT_6ParamsE:
        .type           _ZN7cutlass13device_kernelIN5flash11enable_sm90INS1_16FlashAttnFwdSm90INS1_25CollectiveMainloopFwdSm90ILi2EN4cute5tupleIJNS5_1CILi1EEES8_S8_EEENS6_IJNS7_ILi192EEENS7_ILi160EEENS7_ILi64EEEEEELi64ENS_12float_e4m3_tEfNS_4arch4Sm90ELb0ELb1ELb0ELb1ELb1ELb1ELb0ELb1ELb1ELb1ELb0ELb0EEENS1_21CollectiveEpilogueFwdINS6_IJSA_SC_SB_EEES9_NS_10bfloat16_tESG_Li384ELb1ELb1ELb0ELb1EEENS1_36VarlenDynamicPersistentTileSchedulerILi192ELi160ELi384ELi128ELb0ELb1ELb1ELb1ELb0ELb1EEEEEEEEEvNT_6ParamsE,@function
        .size           _ZN7cutlass13device_kernelIN5flash11enable_sm90INS1_16FlashAttnFwdSm90INS1_25CollectiveMainloopFwdSm90ILi2EN4cute5tupleIJNS5_1CILi1EEES8_S8_EEENS6_IJNS7_ILi192EEENS7_ILi160EEENS7_ILi64EEEEEELi64ENS_12float_e4m3_tEfNS_4arch4Sm90ELb0ELb1ELb0ELb1ELb1ELb1ELb0ELb1ELb1ELb1ELb0ELb0EEENS1_21CollectiveEpilogueFwdINS6_IJSA_SC_SB_EEES9_NS_10bfloat16_tESG_Li384ELb1ELb1ELb0ELb1EEENS1_36VarlenDynamicPersistentTileSchedulerILi192ELi160ELi384ELi128ELb0ELb1ELb1ELb1ELb0ELb1EEEEEEEEEvNT_6ParamsE,(.L_x_14 - _ZN7cutlass13device_kernelIN5flash11enable_sm90INS1_16FlashAttnFwdSm90INS1_25CollectiveMainloopFwdSm90ILi2EN4cute5tupleIJNS5_1CILi1EEES8_S8_EEENS6_IJNS7_ILi192EEENS7_ILi160EEENS7_ILi64EEEEEELi64ENS_12float_e4m3_tEfNS_4arch4Sm90ELb0ELb1ELb0ELb1ELb1ELb1ELb0ELb1ELb1ELb1ELb0ELb0EEENS1_21CollectiveEpilogueFwdINS6_IJSA_SC_SB_EEES9_NS_10bfloat16_tESG_Li384ELb1ELb1ELb0ELb1EEENS1_36VarlenDynamicPersistentTileSchedulerILi192ELi160ELi384ELi128ELb0ELb1ELb1ELb1ELb0ELb1EEEEEEEEEvNT_6ParamsE)
        .other          _ZN7cutlass13device_kernelIN5flash11enable_sm90INS1_16FlashAttnFwdSm90INS1_25CollectiveMainloopFwdSm90ILi2EN4cute5tupleIJNS5_1CILi1EEES8_S8_EEENS6_IJNS7_ILi192EEENS7_ILi160EEENS7_ILi64EEEEEELi64ENS_12float_e4m3_tEfNS_4arch4Sm90ELb0ELb1ELb0ELb1ELb1ELb1ELb0ELb1ELb1ELb1ELb0ELb0EEENS1_21CollectiveEpilogueFwdINS6_IJSA_SC_SB_EEES9_NS_10bfloat16_tESG_Li384ELb1ELb1ELb0ELb1EEENS1_36VarlenDynamicPersistentTileSchedulerILi192ELi160ELi384ELi128ELb0ELb1ELb1ELb1ELb0ELb1EEEEEEEEEvNT_6ParamsE,@"STO_CUDA_ENTRY STV_DEFAULT"
_ZN7cutlass13device_kernelIN5flash11enable_sm90INS1_16FlashAttnFwdSm90INS1_25CollectiveMainloopFwdSm90ILi2EN4cute5tupleIJNS5_1CILi1EEES8_S8_EEENS6_IJNS7_ILi192EEENS7_ILi160EEENS7_ILi64EEEEEELi64ENS_12float_e4m3_tEfNS_4arch4Sm90ELb0ELb1ELb0ELb1ELb1ELb1ELb0ELb1ELb1ELb1ELb0ELb0EEENS1_21CollectiveEpilogueFwdINS6_IJSA_SC_SB_EEES9_NS_10bfloat16_tESG_Li384ELb1ELb1ELb0ELb1EEENS1_36VarlenDynamicPersistentTileSchedulerILi192ELi160ELi384ELi128ELb0ELb1ELb1ELb1ELb0ELb1EEEEEEEEEvNT_6ParamsE:
[----:B------:R-:W-:Y:S01]  /*0000*/  LDC R1, c[0x0][0x37c] ;  /* 0x0000df00ff017b82 */ /* 0x000fe20000000800 */
[----:B------:R-:W-:Y:S05]  /*0010*/  EXIT ;  /* 0x000000000000794d */ /* 0x000fea0003800000 */
.L_x_5:
        /* <DEDUP_REMOVED lines=14> */
.L_x_14:


//--------------------- .text._ZN7cutlass13device_kernelIN5flash11enable_sm90INS1_16FlashAttnFwdSm90INS1_25CollectiveMainloopFwdSm90ILi2EN4cute5tupleIJNS5_1CILi1EEES8_S8_EEENS6_IJNS7_ILi192EEENS7_ILi160EEENS7_ILi64EEEEEELi64ENS_12float_e4m3_tEfNS_4arch4Sm90ELb1ELb0ELb0ELb0ELb1ELb0ELb0ELb1ELb1ELb1ELb0ELb0EEENS1_21CollectiveEpilogueFwdINS6_IJSA_SC_SB_EEES9_NS_10bfloat16_tESG_Li384ELb0ELb1ELb0ELb1EEENS1_30DynamicPersistentTileSchedulerILi384ELi128ELb0ELb1ELb1EEEEEEEEEvNT_6ParamsE --------------------------
	.section	.text._ZN7cutlass13device_kernelIN5flash11enable_sm90INS1_16FlashAttnFwdSm90INS1_25CollectiveMainloopFwdSm90ILi2EN4cute5tupleIJNS5_1CILi1EEES8_S8_EEENS6_IJNS7_ILi192EEENS7_ILi160EEENS7_ILi64EEEEEELi64ENS_12float_e4m3_tEfNS_4arch4Sm90ELb1ELb0ELb0ELb0ELb1ELb0ELb0ELb1ELb1ELb1ELb0ELb0EEENS1_21CollectiveEpilogueFwdINS6_IJSA_SC_SB_EEES9_NS_10bfloat16_tESG_Li384ELb0ELb1ELb0ELb1EEENS1_30DynamicPersistentTileSchedulerILi384ELi128ELb0ELb1ELb1EEEEEEEEEvNT_6ParamsE,"ax",@progbits
	.align	128
.text._ZN7cutlass13device_kernelIN5flash11enable_sm90INS1_16FlashAttnFwdSm90INS1_25CollectiveMainloopFwdSm90ILi2EN4cute5tupleIJNS5_1CILi1EEES8_S8_EEENS6_IJNS7_ILi192EEENS7_ILi160EEENS7_ILi64EEEEEELi64ENS_12float_e4m3_tEfNS_4arch4Sm90ELb1ELb0ELb0ELb0ELb1ELb0ELb0ELb1ELb1ELb1ELb0ELb0EEENS1_21CollectiveEpilogueFwdINS6_IJSA_SC_SB_EEES9_NS_10bfloat16_tESG_Li384ELb0ELb1ELb0ELb1EEENS1_30DynamicPersistentTileSchedulerILi384ELi128ELb0ELb1ELb1EEEEEEEEEvNT_6ParamsE:
        .type           _ZN7cutlass13device_kernelIN5flash11enable_sm90INS1_16FlashAttnFwdSm90INS1_25CollectiveMainloopFwdSm90ILi2EN4cute5tupleIJNS5_1CILi1EEES8_S8_EEENS6_IJNS7_ILi192EEENS7_ILi160EEENS7_ILi64EEEEEELi64ENS_12float_e4m3_tEfNS_4arch4Sm90ELb1ELb0ELb0ELb0ELb1ELb0ELb0ELb1ELb1ELb1ELb0ELb0EEENS1_21CollectiveEpilogueFwdINS6_IJSA_SC_SB_EEES9_NS_10bfloat16_tESG_Li384ELb0ELb1ELb0ELb1EEENS1_30DynamicPersistentTileSchedulerILi384ELi128ELb0ELb1ELb1EEEEEEEEEvNT_6ParamsE,@function
        .size           _ZN7cutlass13device_kernelIN5flash11enable_sm90INS1_16FlashAttnFwdSm90INS1_25CollectiveMainloopFwdSm90ILi2EN4cute5tupleIJNS5_1CILi1EEES8_S8_EEENS6_IJNS7_ILi192EEENS7_ILi160EEENS7_ILi64EEEEEELi64ENS_12float_e4m3_tEfNS_4arch4Sm90ELb1ELb0ELb0ELb0ELb1ELb0ELb0ELb1ELb1ELb1ELb0ELb0EEENS1_21CollectiveEpilogueFwdINS6_IJSA_SC_SB_EEES9_NS_10bfloat16_tESG_Li384ELb0ELb1ELb0ELb1EEENS1_30DynamicPersistentTileSchedulerILi384ELi128ELb0ELb1ELb1EEEEEEEEEvNT_6ParamsE,(.L_x_15 - _ZN7cutlass13device_kernelIN5flash11enable_sm90INS1_16FlashAttnFwdSm90INS1_25CollectiveMainloopFwdSm90ILi2EN4cute5tupleIJNS5_1CILi1EEES8_S8_EEENS6_IJNS7_ILi192EEENS7_ILi160EEENS7_ILi64EEEEEELi64ENS_12float_e4m3_tEfNS_4arch4Sm90ELb1ELb0ELb0ELb0ELb1ELb0ELb0ELb1ELb1ELb1ELb0ELb0EEENS1_21CollectiveEpilogueFwdINS6_IJSA_SC_SB_EEES9_NS_10bfloat16_tESG_Li384ELb0ELb1ELb0ELb1EEENS1_30DynamicPersistentTileSchedulerILi384ELi128ELb0ELb1ELb1EEEEEEEEEvNT_6ParamsE)
        .other          _ZN7cutlass13device_kernelIN5flash11enable_sm90INS1_16FlashAttnFwdSm90INS1_25CollectiveMainloopFwdSm90ILi2EN4cute5tupleIJNS5_1CILi1EEES8_S8_EEENS6_IJNS7_ILi192EEENS7_ILi160EEENS7_ILi64EEEEEELi64ENS_12float_e4m3_tEfNS_4arch4Sm90ELb1ELb0ELb0ELb0ELb1ELb0ELb0ELb1ELb1ELb1ELb0ELb0EEENS1_21CollectiveEpilogueFwdINS6_IJSA_SC_SB_EEES9_NS_10bfloat16_tESG_Li384ELb0ELb1ELb0ELb1EEENS1_30DynamicPersistentTileSchedulerILi384ELi128ELb0ELb1ELb1EEEEEEEEEvNT_6ParamsE,@"STO_CUDA_ENTRY STV_DEFAULT"
_ZN7cutlass13device_kernelIN5flash11enable_sm90INS1_16FlashAttnFwdSm90INS1_25CollectiveMainloopFwdSm90ILi2EN4cute5tupleIJNS5_1CILi1EEES8_S8_EEENS6_IJNS7_ILi192EEENS7_ILi160EEENS7_ILi64EEEEEELi64ENS_12float_e4m3_tEfNS_4arch4Sm90ELb1ELb0ELb0ELb0ELb1ELb0ELb0ELb1ELb1ELb1ELb0ELb0EEENS1_21CollectiveEpilogueFwdINS6_IJSA_SC_SB_EEES9_NS_10bfloat16_tESG_Li384ELb0ELb1ELb0ELb1EEENS1_30DynamicPersistentTileSchedulerILi384ELi128ELb0ELb1ELb1EEEEEEEEEvNT_6ParamsE:
[----:B------:R-:W-:Y:S01]  /*0000*/  LDC R1, c[0x0][0x37c] ;  /* 0x0000df00ff017b82 */ /* 0x000fe20000000800 */
[----:B------:R-:W-:Y:S05]  /*0010*/  EXIT ;  /* 0x000000000000794d */ /* 0x000fea0003800000 */
.L_x_6:
        /* <DEDUP_REMOVED lines=14> */
.L_x_15:


//--------------------- .text._ZN7cutlass13device_kernelIN5flash11enable_sm90INS1_16FlashAttnFwdSm90INS1_25CollectiveMainloopFwdSm90ILi2EN4cute5tupleIJNS5_1CILi1EEES8_S8_EEENS6_IJNS7_ILi192EEENS7_ILi160EEENS7_ILi64EEEEEELi64ENS_12float_e4m3_tEfNS_4arch4Sm90ELb1ELb0ELb0ELb1ELb1ELb0ELb0ELb1ELb1ELb1ELb0ELb0EEENS1_21CollectiveEpilogueFwdINS6_IJSA_SC_SB_EEES9_NS_10bfloat16_tESG_Li384ELb1ELb1ELb0ELb1EEENS1_36VarlenDynamicPersistentTileSchedulerILi192ELi160ELi384ELi128ELb0ELb1ELb1ELb1ELb1ELb1EEEEEEEEEvNT_6ParamsE --------------------------
	.section	.text._ZN7cutlass13device_kernelIN5flash11enable_sm90INS1_16FlashAttnFwdSm90INS1_25CollectiveMainloopFwdSm90ILi2EN4cute5tupleIJNS5_1CILi1EEES8_S8_EEENS6_IJNS7_ILi192EEENS7_ILi160EEENS7_ILi64EEEEEELi64ENS_12float_e4m3_tEfNS_4arch4Sm90ELb1ELb0ELb0ELb1ELb1ELb0ELb0ELb1ELb1ELb1ELb0ELb0EEENS1_21CollectiveEpilogueFwdINS6_IJSA_SC_SB_EEES9_NS_10bfloat16_tESG_Li384ELb1ELb1ELb0ELb1EEENS1_36VarlenDynamicPersistentTileSchedulerILi192ELi160ELi384ELi128ELb0ELb1ELb1ELb1ELb1ELb1EEEEEEEEEvNT_6ParamsE,"ax",@progbits
	.align	128
.text._ZN7cutlass13device_kernelIN5flash11enable_sm90INS1_16FlashAttnFwdSm90INS1_25CollectiveMainloopFwdSm90ILi2EN4cute5tupleIJNS5_1CILi1EEES8_S8_EEENS6_IJNS7_ILi192EEENS7_ILi160EEENS7_ILi64EEEEEELi64ENS_12float_e4m3_tEfNS_4arch4Sm90ELb1ELb0ELb0ELb1ELb1ELb0ELb0ELb1ELb1ELb1ELb0ELb0EEENS1_21CollectiveEpilogueFwdINS6_IJSA_SC_SB_EEES9_NS_10bfloat16_tESG_Li384ELb1ELb1ELb0ELb1EEENS1_36VarlenDynamicPersistentTileSchedulerILi192ELi160ELi384ELi128ELb0ELb1ELb1ELb1ELb1ELb1EEEEEEEEEvNT_6ParamsE:
        .type           _ZN7cutlass13device_kernelIN5flash11enable_sm90INS1_16FlashAttnFwdSm90INS1_25CollectiveMainloopFwdSm90ILi2EN4cute5tupleIJNS5_1CILi1EEES8_S8_EEENS6_IJNS7_ILi192EEENS7_ILi160EEENS7_ILi64EEEEEELi64ENS_12float_e4m3_tEfNS_4arch4Sm90ELb1ELb0ELb0ELb1ELb1ELb0ELb0ELb1ELb1ELb1ELb0ELb0EEENS1_21CollectiveEpilogueFwdINS6_IJSA_SC_SB_EEES9_NS_10bfloat16_tESG_Li384ELb1ELb1ELb0ELb1EEENS1_36VarlenDynamicPersistentTileSchedulerILi192ELi160ELi384ELi128ELb0ELb1ELb1ELb1ELb1ELb1EEEEEEEEEvNT_6ParamsE,@function
        .size           _ZN7cutlass13device_kernelIN5flash11enable_sm90INS1_16FlashAttnFwdSm90INS1_25CollectiveMainloopFwdSm90ILi2EN4cute5tupleIJNS5_1CILi1EEES8_S8_EEENS6_IJNS7_ILi192EEENS7_ILi160EEENS7_ILi64EEEEEELi64ENS_12float_e4m3_tEfNS_4arch4Sm90ELb1ELb0ELb0ELb1ELb1ELb0ELb0ELb1ELb1ELb1ELb0ELb0EEENS1_21CollectiveEpilogueFwdINS6_IJSA_SC_SB_EEES9_NS_10bfloat16_tESG_Li384ELb1ELb1ELb0ELb1EEENS1_36VarlenDynamicPersistentTileSchedulerILi192ELi160ELi384ELi128ELb0ELb1ELb1ELb1ELb1ELb1EEEEEEEEEvNT_6ParamsE,(.L_x_16 - _ZN7cutlass13device_kernelIN5flash11enable_sm90INS1_16FlashAttnFwdSm90INS1_25CollectiveMainloopFwdSm90ILi2EN4cute5tupleIJNS5_1CILi1EEES8_S8_EEENS6_IJNS7_ILi192EEENS7_ILi160EEENS7_ILi64EEEEEELi64ENS_12float_e4m3_tEfNS_4arch4Sm90ELb1ELb0ELb0ELb1ELb1ELb0ELb0ELb1ELb1ELb1ELb0ELb0EEENS1_21CollectiveEpilogueFwdINS6_IJSA_SC_SB_EEES9_NS_10bfloat16_tESG_Li384ELb1ELb1ELb0ELb1EEENS1_36VarlenDynamicPersistentTileSchedulerILi192ELi160ELi384ELi128ELb0ELb1ELb1ELb1ELb1ELb1EEEEEEEEEvNT_6ParamsE)
        .other          _ZN7cutlass13device_kernelIN5flash11enable_sm90INS1_16FlashAttnFwdSm90INS1_25CollectiveMainloopFwdSm90ILi2EN4cute5tupleIJNS5_1CILi1EEES8_S8_EEENS6_IJNS7_ILi192EEENS7_ILi160EEENS7_ILi64EEEEEELi64ENS_12float_e4m3_tEfNS_4arch4Sm90ELb1ELb0ELb0ELb1ELb1ELb0ELb0ELb1ELb1ELb1ELb0ELb0EEENS1_21CollectiveEpilogueFwdINS6_IJSA_SC_SB_EEES9_NS_10bfloat16_tESG_Li384ELb1ELb1ELb0ELb1EEENS1_36VarlenDynamicPersistentTileSchedulerILi192ELi160ELi384ELi128ELb0ELb1ELb1ELb1ELb1ELb1EEEEEEEEEvNT_6ParamsE,@"STO_CUDA_ENTRY STV_DEFAULT"
_ZN7cutlass13device_kernelIN5flash11enable_sm90INS1_16FlashAttnFwdSm90INS1_25CollectiveMainloopFwdSm90ILi2EN4cute5tupleIJNS5_1CILi1EEES8_S8_EEENS6_IJNS7_ILi192EEENS7_ILi160EEENS7_ILi64EEEEEELi64ENS_12float_e4m3_tEfNS_4arch4Sm90ELb1ELb0ELb0ELb1ELb1ELb0ELb0ELb1ELb1ELb1ELb0ELb0EEENS1_21CollectiveEpilogueFwdINS6_IJSA_SC_SB_EEES9_NS_10bfloat16_tESG_Li384ELb1ELb1ELb0ELb1EEENS1_36VarlenDynamicPersistentTileSchedulerILi192ELi160ELi384ELi128ELb0ELb1ELb1ELb1ELb1ELb1EEEEEEEEEvNT_6ParamsE:
[----:B------:R-:W-:Y:S01]  /*0000*/  LDC R1, c[0x0][0x37c] ;  /* 0x0000df00ff017b82 */ /* 0x000fe20000000800 */
[----:B------:R-:W-:Y:S05]  /*0010*/  EXIT ;  /* 0x000000000000794d */ /* 0x000fea0003800000 */
.L_x_7:
        /* <DEDUP_REMOVED lines=14> */
.L_x_16:


//--------------------- .text._ZN7cutlass13device_kernelIN5flash11enable_sm90INS1_16FlashAttnFwdSm90INS1_25CollectiveMainloopFwdSm90ILi2EN4cute5tupleIJNS5_1CILi1EEES8_S8_EEENS6_IJNS7_ILi192EEENS7_ILi160EEENS7_ILi64EEEEEELi64ENS_12float_e4m3_tEfNS_4arch4Sm90ELb1ELb0ELb0ELb1ELb1ELb1ELb0ELb1ELb1ELb1ELb0ELb0EEENS1_21CollectiveEpilogueFwdINS6_IJSA_SC_SB_EEES9_NS_10bfloat16_tESG_Li384ELb1ELb1ELb0ELb1EEENS1_36VarlenDynamicPersistentTileSchedulerILi192ELi160ELi384ELi128ELb0ELb1ELb1ELb1ELb1ELb1EEEEEEEEEvNT_6ParamsE --------------------------
	.section	.text._ZN7cutlass13device_kernelIN5flash11enable_sm90INS1_16FlashAttnFwdSm90INS1_25CollectiveMainloopFwdSm90ILi2EN4cute5tupleIJNS5_1CILi1EEES8_S8_EEENS6_IJNS7_ILi192EEENS7_ILi160EEENS7_ILi64EEEEEELi64ENS_12float_e4m3_tEfNS_4arch4Sm90ELb1ELb0ELb0ELb1ELb1ELb1ELb0ELb1ELb1ELb1ELb0ELb0EEENS1_21CollectiveEpilogueFwdINS6_IJSA_SC_SB_EEES9_NS_10bfloat16_tESG_Li384ELb1ELb1ELb0ELb1EEENS1_36VarlenDynamicPersistentTileSchedulerILi192ELi160ELi384ELi128ELb0ELb1ELb1ELb1ELb1ELb1EEEEEEEEEvNT_6ParamsE,"ax",@progbits
	.align	128
.text._ZN7cutlass13device_kernelIN5flash11enable_sm90INS1_16FlashAttnFwdSm90INS1_25CollectiveMainloopFwdSm90ILi2EN4cute5tupleIJNS5_1CILi1EEES8_S8_EEENS6_IJNS7_ILi192EEENS7_ILi160EEENS7_ILi64EEEEEELi64ENS_12float_e4m3_tEfNS_4arch4Sm90ELb1ELb0ELb0ELb1ELb1ELb1ELb0ELb1ELb1ELb1ELb0ELb0EEENS1_21CollectiveEpilogueFwdINS6_IJSA_SC_SB_EEES9_NS_10bfloat16_tESG_Li384ELb1ELb1ELb0ELb1EEENS1_36VarlenDynamicPersistentTileSchedulerILi192ELi160ELi384ELi128ELb0ELb1ELb1ELb1ELb1ELb1EEEEEEEEEvNT_6ParamsE:
        .type           _ZN7cutlass13device_kernelIN5flash11enable_sm90INS1_16FlashAttnFwdSm90INS1_25CollectiveMainloopFwdSm90ILi2EN4cute5tupleIJNS5_1CILi1EEES8_S8_EEENS6_IJNS7_ILi192EEENS7_ILi160EEENS7_ILi64EEEEEELi64ENS_12float_e4m3_tEfNS_4arch4Sm90ELb1ELb0ELb0ELb1ELb1ELb1ELb0ELb1ELb1ELb1ELb0ELb0EEENS1_21CollectiveEpilogueFwdINS6_IJSA_SC_SB_EEES9_NS_10bfloat16_tESG_Li384ELb1ELb1ELb0ELb1EEENS1_36VarlenDynamicPersistentTileSchedulerILi192ELi160ELi384ELi128ELb0ELb1ELb1ELb1ELb1ELb1EEEEEEEEEvNT_6ParamsE,@function
        .size           _ZN7cutlass13device_kernelIN5flash11enable_sm90INS1_16FlashAttnFwdSm90INS1_25CollectiveMainloopFwdSm90ILi2EN4cute5tupleIJNS5_1CILi1EEES8_S8_EEENS6_IJNS7_ILi192EEENS7_ILi160EEENS7_ILi64EEEEEELi64ENS_12float_e4m3_tEfNS_4arch4Sm90ELb1ELb0ELb0ELb1ELb1ELb1ELb0ELb1ELb1ELb1ELb0ELb0EEENS1_21CollectiveEpilogueFwdINS6_IJSA_SC_SB_EEES9_NS_10bfloat16_tESG_Li384ELb1ELb1ELb0ELb1EEENS1_36VarlenDynamicPersistentTileSchedulerILi192ELi160ELi384ELi128ELb0ELb1ELb1ELb1ELb1ELb1EEEEEEEEEvNT_6ParamsE,(.L_x_17 - _ZN7cutlass13device_kernelIN5flash11enable_sm90INS1_16FlashAttnFwdSm90INS1_25CollectiveMainloopFwdSm90ILi2EN4cute5tupleIJNS5_1CILi1EEES8_S8_EEENS6_IJNS7_ILi192EEENS7_ILi160EEENS7_ILi64EEEEEELi64ENS_12float_e4m3_tEfNS_4arch4Sm90ELb1ELb0ELb0ELb1ELb1ELb1ELb0ELb1ELb1ELb1ELb0ELb0EEENS1_21CollectiveEpilogueFwdINS6_IJSA_SC_SB_EEES9_NS_10bfloat16_tESG_Li384ELb1ELb1ELb0ELb1EEENS1_36VarlenDynamicPersistentTileSchedulerILi192ELi160ELi384ELi128ELb0ELb1ELb1ELb1ELb1ELb1EEEEEEEEEvNT_6ParamsE)
        .other          _ZN7cutlass13device_kernelIN5flash11enable_sm90INS1_16FlashAttnFwdSm90INS1_25CollectiveMainloopFwdSm90ILi2EN4cute5tupleIJNS5_1CILi1EEES8_S8_EEENS6_IJNS7_ILi192EEENS7_ILi160EEENS7_ILi64EEEEEELi64ENS_12float_e4m3_tEfNS_4arch4Sm90ELb1ELb0ELb0ELb1ELb1ELb1ELb0ELb1ELb1ELb1ELb0ELb0EEENS1_21CollectiveEpilogueFwdINS6_IJSA_SC_SB_EEES9_NS_10bfloat16_tESG_Li384ELb1ELb1ELb0ELb1EEENS1_36VarlenDynamicPersistentTileSchedulerILi192ELi160ELi384ELi128ELb0ELb1ELb1ELb1ELb1ELb1EEEEEEEEEvNT_6ParamsE,@"STO_CUDA_ENTRY STV_DEFAULT"
_ZN7cutlass13device_kernelIN5flash11enable_sm90INS1_16FlashAttnFwdSm90INS1_25CollectiveMainloopFwdSm90ILi2EN4cute5tupleIJNS5_1CILi1EEES8_S8_EEENS6_IJNS7_ILi192EEENS7_ILi160EEENS7_ILi64EEEEEELi64ENS_12float_e4m3_tEfNS_4arch4Sm90ELb1ELb0ELb0ELb1ELb1ELb1ELb0ELb1ELb1ELb1ELb0ELb0EEENS1_21CollectiveEpilogueFwdINS6_IJSA_SC_SB_EEES9_NS_10bfloat16_tESG_Li384ELb1ELb1ELb0ELb1EEENS1_36VarlenDynamicPersistentTileSchedulerILi192ELi160ELi384ELi128ELb0ELb1ELb1ELb1ELb1ELb1EEEEEEEEEvNT_6ParamsE:
[----:B------:R-:W-:Y:S01]  /*0000*/  LDC R1, c[0x0][0x37c] ;  /* 0x0000df00ff017b82 */ /* 0x000fe20000000800 */
[----:B------:R-:W-:Y:S05]  /*0010*/  EXIT ;  /* 0x000000000000794d */ /* 0x000fea0003800000 */
.L_x_8:
        /* <DEDUP_REMOVED lines=14> */
.L_x_17:


//--------------------- .nv.shared.reserved.0     --------------------------
	.section	.nv.shared.reserved.0,"aw",@nobits
	.weak		__nv_reservedSMEM_offset_0_alias
	.size		__nv_reservedSMEM_offset_0_alias, 0, 64
	.other		__nv_reservedSMEM_offset_0_alias,@"STO_CUDA_RESERVED_SHARED STV_DEFAULT"
__nv_reservedSMEM_offset_0_alias:
	.zero		0
	.zero		64


//--------------------- .nv.global                --------------------------
	.section	.nv.global,"aw",@nobits
.nv.global:
	.type		_ZN71_INTERNAL_c056dcf3_35_flash_fwd_hdim64_e4m3_paged_sm90_cu_bdbb69e5_35634cute1_E,@object
	.size		_ZN71_INTERNAL_c056dcf3_35_flash_fwd_hdim64_e4m3_paged_sm90_cu_bdbb69e5_35634cute1_E,(_ZN71_INTERNAL_c056dcf3_35_flash_fwd_hdim64_e4m3_paged_sm90_cu_bdbb69e5_35634cuda3std3__45__cpo6cbeginE - _ZN71_INTERNAL_c056dcf3_35_flash_fwd_hdim64_e4m3_paged_sm90_cu_bdbb69e5_35634cute1_E)
_ZN71_INTERNAL_c056dcf3_35_flash_fwd_hdim64_e4m3_paged_sm90_cu_bdbb69e5_35634cute1_E:
	.zero		1
	.type		_ZN71_INTERNAL_c056dcf3_35_flash_fwd_hdim64_e4m3_paged_sm90_cu_bdbb69e5_35634cuda3std3__45__cpo6cbeginE,@object
	.size		_ZN71_INTERNAL_c056dcf3_35_flash_fwd_hdim64_e4m3_paged_sm90_cu_bdbb69e5_35634cuda3std3__45__cpo6cbeginE,(_ZN71_INTERNAL_c056dcf3_35_flash_fwd_hdim64_e4m3_paged_sm90_cu_bdbb69e5_35634cuda3std3__48in_placeE - _ZN71_INTERNAL_c056dcf3_35_flash_fwd_hdim64_e4m3_paged_sm90_cu_bdbb69e5_35634cuda3std3__45__cpo6cbeginE)
_ZN71_INTERNAL_c056dcf3_35_flash_fwd_hdim64_e4m3_paged_sm90_cu_bdbb69e5_35634cuda3std3__45__cpo6cbeginE:
	.zero		1
	.type		_ZN71_INTERNAL_c056dcf3_35_flash_fwd_hdim64_e4m3_paged_sm90_cu_bdbb69e5_35634cuda3std3__48in_placeE,@object
	.size		_ZN71_INTERNAL_c056dcf3_35_flash_fwd_hdim64_e4m3_paged_sm90_cu_bdbb69e5_35634cuda3std3__48in_placeE,(_ZN71_INTERNAL_c056dcf3_35_flash_fwd_hdim64_e4m3_paged_sm90_cu_bdbb69e5_35634cuda3std6ranges3__45__cpo9iter_moveE - _ZN71_INTERNAL_c056dcf3_35_flash_fwd_hdim64_e4m3_paged_sm90_cu_bdbb69e5_35634cuda3std3__48in_placeE)
_ZN71_INTERNAL_c056dcf3_35_flash_fwd_hdim64_e4m3_paged_sm90_cu_bdbb69e5_35634cuda3std3__48in_placeE:
	.zero		1
	.type		_ZN71_INTERNAL_c056dcf3_35_flash_fwd_hdim64_e4m3_paged_sm90_cu_bdbb69e5_35634cuda3std6ranges3__45__cpo9iter_moveE,@object
	.size		_ZN71_INTERNAL_c056dcf3_35_flash_fwd_hdim64_e4m3_paged_sm90_cu_bdbb69e5_35634cuda3std6ranges3__45__cpo9iter_moveE,(_ZN71_INTERNAL_c056dcf3_35_flash_fwd_hdim64_e4m3_paged_sm90_cu_bdbb69e5_35634cuda3std3__45__cpo5beginE - _ZN71_INTERNAL_c056dcf3_35_flash_fwd_hdim64_e4m3_paged_sm90_cu_bdbb69e5_35634cuda3std6ranges3__45__cpo9iter_moveE)
_ZN71_INTERNAL_c056dcf3_35_flash_fwd_hdim64_e4m3_paged_sm90_cu_bdbb69e5_35634cuda3std6ranges3__45__cpo9iter_moveE:
	.zero		1
	.type		_ZN71_INTERNAL_c056dcf3_35_flash_fwd_hdim64_e4m3_paged_sm90_cu_bdbb69e5_35634cuda3std3__45__cpo5beginE,@object
	.size		_ZN71_INTERNAL_c056dcf3_35_flash_fwd_hdim64_e4m3_paged_sm90_cu_bdbb69e5_35634cuda3std3__45__cpo5beginE,(_ZN71_INTERNAL_c056dcf3_35_flash_fwd_hdim64_e4m3_paged_sm90_cu_bdbb69e5_35634cuda3std3__473_GLOBAL__N__c056dcf3_35_flash_fwd_hdim64_e4m3_paged_sm90_cu_bdbb69e5_35636ignoreE - _ZN71_INTERNAL_c056dcf3_35_flash_fwd_hdim64_e4m3_paged_sm90_cu_bdbb69e5_35634cuda3std3__45__cpo5beginE)
_ZN71_INTERNAL_c056dcf3_35_flash_fwd_hdim64_e4m3_paged_sm90_cu_bdbb69e5_35634cuda3std3__45__cpo5beginE:
	.zero		1
	.type		_ZN71_INTERNAL_c056dcf3_35_flash_fwd_hdim64_e4m3_paged_sm90_cu_bdbb69e5_35634cuda3std3__473_GLOBAL__N__c056dcf3_35_flash_fwd_hdim64_e4m3_paged_sm90_cu_bdbb69e5_35636ignoreE,@object
	.size		_ZN71_INTERNAL_c056dcf3_35_flash_fwd_hdim64_e4m3_paged_sm90_cu_bdbb69e5_35634cuda3std3__473_GLOBAL__N__c056dcf3_35_flash_fwd_hdim64_e4m3_paged_sm90_cu_bdbb69e5_35636ignoreE,(_ZN71_INTERNAL_c056dcf3_35_flash_fwd_hdim64_e4m3_paged_sm90_cu_bdbb69e5_35634cute7productE - _ZN71_INTERNAL_c056dcf3_35_flash_fwd_hdim64_e4m3_paged_sm90_cu_bdbb69e5_35634cuda3std3__473_GLOBAL__N__c056dcf3_35_flash_fwd_hdim64_e4m3_paged_sm90_cu_bdbb69e5_35636ignoreE)
_ZN71_INTERNAL_c056dcf3_35_flash_fwd_hdim64_e4m3_paged_sm90_cu_bdbb69e5_35634cuda3std3__473_GLOBAL__N__c056dcf3_35_flash_fwd_hdim64_e4m3_paged_sm90_cu_bdbb69e5_35636ignoreE:
	.zero		1
	.type		_ZN71_INTERNAL_c056dcf3_35_flash_fwd_hdim64_e4m3_paged_sm90_cu_bdbb69e5_35634cute7productE,@object
	.size		_ZN71_INTERNAL_c056dcf3_35_flash_fwd_hdim64_e4m3_paged_sm90_cu_bdbb69e5_35634cute7productE,(_ZN71_INTERNAL_c056dcf3_35_flash_fwd_hdim64_e4m3_paged_sm90_cu_bdbb69e5_35634cuda3std3__45__cpo3endE - _ZN71_INTERNAL_c056dcf3_35_flash_fwd_hdim64_e4m3_paged_sm90_cu_bdbb69e5_35634cute7productE)
_ZN71_INTERNAL_c056dcf3_35_flash_fwd_hdim64_e4m3_paged_sm90_cu_bdbb69e5_35634cute7productE:
	.zero		1
	.type		_ZN71_INTERNAL_c056dcf3_35_flash_fwd_hdim64_e4m3_paged_sm90_cu_bdbb69e5_35634cuda3std3__45__cpo3endE,@object
	.size		_ZN71_INTERNAL_c056dcf3_35_flash_fwd_hdim64_e4m3_paged_sm90_cu_bdbb69e5_35634cuda3std3__45__cpo3endE,(_ZN71_INTERNAL_c056dcf3_35_flash_fwd_hdim64_e4m3_paged_sm90_cu_bdbb69e5_35634cuda3std3__419piecewise_constructE - _ZN71_INTERNAL_c056dcf3_35_flash_fwd_hdim64_e4m3_paged_sm90_cu_bdbb69e5_35634cuda3std3__45__cpo3endE)
_ZN71_INTERNAL_c056dcf3_35_flash_fwd_hdim64_e4m3_paged_sm90_cu_bdbb69e5_35634cuda3std3__45__cpo3endE:
	.zero		1
	.type		_ZN71_INTERNAL_c056dcf3_35_flash_fwd_hdim64_e4m3_paged_sm90_cu_bdbb69e5_35634cuda3std3__419piecewise_constructE,@object
	.size		_ZN71_INTERNAL_c056dcf3_35_flash_fwd_hdim64_e4m3_paged_sm90_cu_bdbb69e5_35634cuda3std3__419piecewise_constructE,(_ZN71_INTERNAL_c056dcf3_35_flash_fwd_hdim64_e4m3_paged_sm90_cu_bdbb69e5_35634cuda3std3__45__cpo4cendE - _ZN71_INTERNAL_c056dcf3_35_flash_fwd_hdim64_e4m3_paged_sm90_cu_bdbb69e5_35634cuda3std3__419piecewise_constructE)
_ZN71_INTERNAL_c056dcf3_35_flash_fwd_hdim64_e4m3_paged_sm90_cu_bdbb69e5_35634cuda3std3__419piecewise_constructE:
	.zero		1
	.type		_ZN71_INTERNAL_c056dcf3_35_flash_fwd_hdim64_e4m3_paged_sm90_cu_bdbb69e5_35634cuda3std3__45__cpo4cendE,@object
	.size		_ZN71_INTERNAL_c056dcf3_35_flash_fwd_hdim64_e4m3_paged_sm90_cu_bdbb69e5_35634cuda3std3__45__cpo4cendE,(_ZN71_INTERNAL_c056dcf3_35_flash_fwd_hdim64_e4m3_paged_sm90_cu_bdbb69e5_35634cuda3std6ranges3__45__cpo4swapE - _ZN71_INTERNAL_c056dcf3_35_flash_fwd_hdim64_e4m3_paged_sm90_cu_bdbb69e5_35634cuda3std3__45__cpo4cendE)
_ZN71_INTERNAL_c056dcf3_35_flash_fwd_hdim64_e4m3_paged_sm90_cu_bdbb69e5_35634cuda3std3__45__cpo4cendE:
	.zero		1
	.type		_ZN71_INTERNAL_c056dcf3_35_flash_fwd_hdim64_e4m3_paged_sm90_cu_bdbb69e5_35634cuda3std6ranges3__45__cpo4swapE,@object
	.size		_ZN71_INTERNAL_c056dcf3_35_flash_fwd_hdim64_e4m3_paged_sm90_cu_bdbb69e5_35634cuda3std6ranges3__45__cpo4swapE,(.L_7 - _ZN71_INTERNAL_c056dcf3_35_flash_fwd_hdim64_e4m3_paged_sm90_cu_bdbb69e5_35634cuda3std6ranges3__45__cpo4swapE)
_ZN71_INTERNAL_c056dcf3_35_flash_fwd_hdim64_e4m3_paged_sm90_cu_bdbb69e5_35634cuda3std6ranges3__45__cpo4swapE:
	.zero		1
.L_7:


//--------------------- .nv.constant0._ZN7cutlass13device_kernelIN5flash11enable_sm90INS1_16FlashAttnFwdSm90INS1_25CollectiveMainloopFwdSm90ILi2EN4cute5tupleIJNS5_1CILi1EEES8_S8_EEENS6_IJNS7_ILi192EEENS7_ILi160EEENS7_ILi64EEEEEELi64ENS_12float_e4m3_tEfNS_4arch4Sm90ELb0ELb0ELb0ELb0ELb1ELb0ELb0ELb1ELb1ELb1ELb0ELb0EEENS1_21CollectiveEpilogueFwdINS6_IJSA_SC_SB_EEES9_NS_10bfloat16_tESG_Li384ELb0ELb1ELb0ELb1EEENS1_29StaticPersistentTileSchedulerILb0EEEEEEEEEvNT_6ParamsE --------------------------
	.section	.nv.constant0._ZN7cutlass13device_kernelIN5flash11enable_sm90INS1_16FlashAttnFwdSm90INS1_25CollectiveMainloopFwdSm90ILi2EN4cute5tupleIJNS5_1CILi1EEES8_S8_EEENS6_IJNS7_ILi192EEENS7_ILi160EEENS7_ILi64EEEEEELi64ENS_12float_e4m3_tEfNS_4arch4Sm90ELb0ELb0ELb0ELb0ELb1ELb0ELb0ELb1ELb1ELb1ELb0ELb0EEENS1_21CollectiveEpilogueFwdINS6_IJSA_SC_SB_EEES9_NS_10bfloat16_tESG_Li384ELb0ELb1ELb0ELb1EEENS1_29StaticPersistentTileSchedulerILb0EEEEEEEEEvNT_6ParamsE,"a",@progbits
	.sectionflags	@""
	.align	4
.nv.constant0._ZN7cutlass13device_kernelIN5flash11enable_sm90INS1_16FlashAttnFwdSm90INS1_25CollectiveMainloopFwdSm90ILi2EN4cute5tupleIJNS5_1CILi1EEES8_S8_EEENS6_IJNS7_ILi192EEENS7_ILi160EEENS7_ILi64EEEEEELi64ENS_12float_e4m3_tEfNS_4arch4Sm90ELb0ELb0ELb0ELb0ELb1ELb0ELb0ELb1ELb1ELb1ELb0ELb0EEENS1_21CollectiveEpilogueFwdINS6_IJSA_SC_SB_EEES9_NS_10bfloat16_tESG_Li384ELb0ELb1ELb0ELb1EEENS1_29StaticPersistentTileSchedulerILb0EEEEEEEEEvNT_6ParamsE:
	.zero		3456


//--------------------- .nv.constant0._ZN7cutlass13device_kernelIN5flash11enable_sm90INS1_16FlashAttnFwdSm90INS1_25CollectiveMainloopFwdSm90ILi2EN4cute5tupleIJNS5_1CILi1EEES8_S8_EEENS6_IJNS7_ILi192EEENS7_ILi160EEENS7_ILi64EEEEEELi64ENS_12float_e4m3_tEfNS_4arch4Sm90ELb0ELb0ELb0ELb1ELb1ELb0ELb0ELb1ELb1ELb1ELb0ELb0EEENS1_21CollectiveEpilogueFwdINS6_IJSA_SC_SB_EEES9_NS_10bfloat16_tESG_Li384ELb1ELb1ELb0ELb1EEENS1_36VarlenDynamicPersistentTileSchedulerILi192ELi160ELi384ELi128ELb0ELb1ELb1ELb0ELb1ELb1EEEEEEEEEvNT_6ParamsE --------------------------
	.section	.nv.constant0._ZN7cutlass13device_kernelIN5flash11enable_sm90INS1_16FlashAttnFwdSm90INS1_25CollectiveMainloopFwdSm90ILi2EN4cute5tupleIJNS5_1CILi1EEES8_S8_EEENS6_IJNS7_ILi192EEENS7_ILi160EEENS7_ILi64EEEEEELi64ENS_12float_e4m3_tEfNS_4arch4Sm90ELb0ELb0ELb0ELb1ELb1ELb0ELb0ELb1ELb1ELb1ELb0ELb0EEENS1_21CollectiveEpilogueFwdINS6_IJSA_SC_SB_EEES9_NS_10bfloat16_tESG_Li384ELb1ELb1ELb0ELb1EEENS1_36VarlenDynamicPersistentTileSchedulerILi192ELi160ELi384ELi128ELb0ELb1ELb1ELb0ELb1ELb1EEEEEEEEEvNT_6ParamsE,"a",@progbits
	.sectionflags	@""
	.align	4
.nv.constant0._ZN7cutlass13device_kernelIN5flash11enable_sm90INS1_16FlashAttnFwdSm90INS1_25CollectiveMainloopFwdSm90ILi2EN4cute5tupleIJNS5_1CILi1EEES8_S8_EEENS6_IJNS7_ILi192EEENS7_ILi160EEENS7_ILi64EEEEEELi64ENS_12float_e4m3_tEfNS_4arch4Sm90ELb0ELb0ELb0ELb1ELb1ELb0ELb0ELb1ELb1ELb1ELb0ELb0EEENS1_21CollectiveEpilogueFwdINS6_IJSA_SC_SB_EEES9_NS_10bfloat16_tESG_Li384ELb1ELb1ELb0ELb1EEENS1_36VarlenDynamicPersistentTileSchedulerILi192ELi160ELi384ELi128ELb0ELb1ELb1ELb0ELb1ELb1EEEEEEEEEvNT_6ParamsE:
	.zero		3584


//--------------------- .nv.constant0._ZN7cutlass13device_kernelIN5flash11enable_sm90INS1_16FlashAttnFwdSm90INS1_25CollectiveMainloopFwdSm90ILi2EN4cute5tupleIJNS5_1CILi1EEES8_S8_EEENS6_IJNS7_ILi192EEENS7_ILi160EEENS7_ILi64EEEEEELi64ENS_12float_e4m3_tEfNS_4arch4Sm90ELb0ELb0ELb0ELb1ELb1ELb1ELb0ELb1ELb1ELb1ELb0ELb0EEENS1_21CollectiveEpilogueFwdINS6_IJSA_SC_SB_EEES9_NS_10bfloat16_tESG_Li384ELb1ELb1ELb0ELb1EEENS1_36VarlenDynamicPersistentTileSchedulerILi192ELi160ELi384ELi128ELb0ELb1ELb1ELb0ELb1ELb1EEEEEEEEEvNT_6ParamsE --------------------------
	.section	.nv.constant0._ZN7cutlass13device_kernelIN5flash11enable_sm90INS1_16FlashAttnFwdSm90INS1_25CollectiveMainloopFwdSm90ILi2EN4cute5tupleIJNS5_1CILi1EEES8_S8_EEENS6_IJNS7_ILi192EEENS7_ILi160EEENS7_ILi64EEEEEELi64ENS_12float_e4m3_tEfNS_4arch4Sm90ELb0ELb0ELb0ELb1ELb1ELb1ELb0ELb1ELb1ELb1ELb0ELb0EEENS1_21CollectiveEpilogueFwdINS6_IJSA_SC_SB_EEES9_NS_10bfloat16_tESG_Li384ELb1ELb1ELb0ELb1EEENS1_36VarlenDynamicPersistentTileSchedulerILi192ELi160ELi384ELi128ELb0ELb1ELb1ELb0ELb1ELb1EEEEEEEEEvNT_6ParamsE,"a",@progbits
	.sectionflags	@""
	.align	4
.nv.constant0._ZN7cutlass13device_kernelIN5flash11enable_sm90INS1_16FlashAttnFwdSm90INS1_25CollectiveMainloopFwdSm90ILi2EN4cute5tupleIJNS5_1CILi1EEES8_S8_EEENS6_IJNS7_ILi192EEENS7_ILi160EEENS7_ILi64EEEEEELi64ENS_12float_e4m3_tEfNS_4arch4Sm90ELb0ELb0ELb0ELb1ELb1ELb1ELb0ELb1ELb1ELb1ELb0ELb0EEENS1_21CollectiveEpilogueFwdINS6_IJSA_SC_SB_EEES9_NS_10bfloat16_tESG_Li384ELb1ELb1ELb0ELb1EEENS1_36VarlenDynamicPersistentTileSchedulerILi192ELi160ELi384ELi128ELb0ELb1ELb1ELb0ELb1ELb1EEEEEEEEEvNT_6ParamsE:
	.zero		3584


//--------------------- .nv.constant0._ZN7cutlass13device_kernelIN5flash11enable_sm90INS1_16FlashAttnFwdSm90INS1_25CollectiveMainloopFwdSm90ILi2EN4cute5tupleIJNS5_1CILi1EEES8_S8_EEENS6_IJNS7_ILi192EEENS7_ILi160EEENS7_ILi64EEEEEELi64ENS_12float_e4m3_tEfNS_4arch4Sm90ELb0ELb1ELb0ELb0ELb1ELb0ELb0ELb1ELb1ELb1ELb0ELb0EEENS1_21CollectiveEpilogueFwdINS6_IJSA_SC_SB_EEES9_NS_10bfloat16_tESG_Li384ELb0ELb1ELb0ELb1EEENS1_30DynamicPersistentTileSchedulerILi384ELi128ELb0ELb1ELb1EEEEEEEEEvNT_6ParamsE --------------------------
	.section	.nv.constant0._ZN7cutlass13device_kernelIN5flash11enable_sm90INS1_16FlashAttnFwdSm90INS1_25CollectiveMainloopFwdSm90ILi2EN4cute5tupleIJNS5_1CILi1EEES8_S8_EEENS6_IJNS7_ILi192EEENS7_ILi160EEENS7_ILi64EEEEEELi64ENS_12float_e4m3_tEfNS_4arch4Sm90ELb0ELb1ELb0ELb0ELb1ELb0ELb0ELb1ELb1ELb1ELb0ELb0EEENS1_21CollectiveEpilogueFwdINS6_IJSA_SC_SB_EEES9_NS_10bfloat16_tESG_Li384ELb0ELb1ELb0ELb1EEENS1_30DynamicPersistentTileSchedulerILi384ELi128ELb0ELb1ELb1EEEEEEEEEvNT_6ParamsE,"a",@progbits
	.sectionflags	@""
	.align	4
.nv.constant0._ZN7cutlass13device_kernelIN5flash11enable_sm90INS1_16FlashAttnFwdSm90INS1_25CollectiveMainloopFwdSm90ILi2EN4cute5tupleIJNS5_1CILi1EEES8_S8_EEENS6_IJNS7_ILi192EEENS7_ILi160EEENS7_ILi64EEEEEELi64ENS_12float_e4m3_tEfNS_4arch4Sm90ELb0ELb1ELb0ELb0ELb1ELb0ELb0ELb1ELb1ELb1ELb0ELb0EEENS1_21CollectiveEpilogueFwdINS6_IJSA_SC_SB_EEES9_NS_10bfloat16_tESG_Li384ELb0ELb1ELb0ELb1EEENS1_30DynamicPersistentTileSchedulerILi384ELi128ELb0ELb1ELb1EEEEEEEEEvNT_6ParamsE:
	.zero		3584


//--------------------- .nv.constant0._ZN7cutlass13device_kernelIN5flash11enable_sm90INS1_16FlashAttnFwdSm90INS1_25CollectiveMainloopFwdSm90ILi2EN4cute5tupleIJNS5_1CILi1EEES8_S8_EEENS6_IJNS7_ILi192EEENS7_ILi160EEENS7_ILi64EEEEEELi64ENS_12float_e4m3_tEfNS_4arch4Sm90ELb0ELb1ELb0ELb1ELb1ELb0ELb0ELb1ELb1ELb1ELb0ELb0EEENS1_21CollectiveEpilogueFwdINS6_IJSA_SC_SB_EEES9_NS_10bfloat16_tESG_Li384ELb1ELb1ELb0ELb1EEENS1_36VarlenDynamicPersistentTileSchedulerILi192ELi160ELi384ELi128ELb0ELb1ELb1ELb1ELb0ELb1EEEEEEEEEvNT_6ParamsE --------------------------
	.section	.nv.constant0._ZN7cutlass13device_kernelIN5flash11enable_sm90INS1_16FlashAttnFwdSm90INS1_25CollectiveMainloopFwdSm90ILi2EN4cute5tupleIJNS5_1CILi1EEES8_S8_EEENS6_IJNS7_ILi192EEENS7_ILi160EEENS7_ILi64EEEEEELi64ENS_12float_e4m3_tEfNS_4arch4Sm90ELb0ELb1ELb0ELb1ELb1ELb0ELb0ELb1ELb1ELb1ELb0ELb0EEENS1_21CollectiveEpilogueFwdINS6_IJSA_SC_SB_EEES9_NS_10bfloat16_tESG_Li384ELb1ELb1ELb0ELb1EEENS1_36VarlenDynamicPersistentTileSchedulerILi192ELi160ELi384ELi128ELb0ELb1ELb1ELb1ELb0ELb1EEEEEEEEEvNT_6ParamsE,"a",@progbits
	.sectionflags	@""
	.align	4
.nv.constant0._ZN7cutlass13device_kernelIN5flash11enable_sm90INS1_16FlashAttnFwdSm90INS1_25CollectiveMainloopFwdSm90ILi2EN4cute5tupleIJNS5_1CILi1EEES8_S8_EEENS6_IJNS7_ILi192EEENS7_ILi160EEENS7_ILi64EEEEEELi64ENS_12float_e4m3_tEfNS_4arch4Sm90ELb0ELb1ELb0ELb1ELb1ELb0ELb0ELb1ELb1ELb1ELb0ELb0EEENS1_21CollectiveEpilogueFwdINS6_IJSA_SC_SB_EEES9_NS_10bfloat16_tESG_Li384ELb1ELb1ELb0ELb1EEENS1_36VarlenDynamicPersistentTileSchedulerILi192ELi160ELi384ELi128ELb0ELb1ELb1ELb1ELb0ELb1EEEEEEEEEvNT_6ParamsE:
	.zero		3584


//--------------------- .nv.constant0._ZN7cutlass13device_kernelIN5flash11enable_sm90INS1_16FlashAttnFwdSm90INS1_25CollectiveMainloopFwdSm90ILi2EN4cute5tupleIJNS5_1CILi1EEES8_S8_EEENS6_IJNS7_ILi192EEENS7_ILi160EEENS7_ILi64EEEEEELi64ENS_12float_e4m3_tEfNS_4arch4Sm90ELb0ELb1ELb0ELb1ELb1ELb1ELb0ELb1ELb1ELb1ELb0ELb0EEENS1_21CollectiveEpilogueFwdINS6_IJSA_SC_SB_EEES9_NS_10bfloat16_tESG_Li384ELb1ELb1ELb0ELb1EEENS1_36VarlenDynamicPersistentTileSchedulerILi192ELi160ELi384ELi128ELb0ELb1ELb1ELb1ELb0ELb1EEEEEEEEEvNT_6ParamsE --------------------------
	.section	.nv.constant0._ZN7cutlass13device_kernelIN5flash11enable_sm90INS1_16FlashAttnFwdSm90INS1_25CollectiveMainloopFwdSm90ILi2EN4cute5tupleIJNS5_1CILi1EEES8_S8_EEENS6_IJNS7_ILi192EEENS7_ILi160EEENS7_ILi64EEEEEELi64ENS_12float_e4m3_tEfNS_4arch4Sm90ELb0ELb1ELb0ELb1ELb1ELb1ELb0ELb1ELb1ELb1ELb0ELb0EEENS1_21CollectiveEpilogueFwdINS6_IJSA_SC_SB_EEES9_NS_10bfloat16_tESG_Li384ELb1ELb1ELb0ELb1EEENS1_36VarlenDynamicPersistentTileSchedulerILi192ELi160ELi384ELi128ELb0ELb1ELb1ELb1ELb0ELb1EEEEEEEEEvNT_6ParamsE,"a",@progbits
	.sectionflags	@""
	.align	4
.nv.constant0._ZN7cutlass13device_kernelIN5flash11enable_sm90INS1_16FlashAttnFwdSm90INS1_25CollectiveMainloopFwdSm90ILi2EN4cute5tupleIJNS5_1CILi1EEES8_S8_EEENS6_IJNS7_ILi192EEENS7_ILi160EEENS7_ILi64EEEEEELi64ENS_12float_e4m3_tEfNS_4arch4Sm90ELb0ELb1ELb0ELb1ELb1ELb1ELb0ELb1ELb1ELb1ELb0ELb0EEENS1_21CollectiveEpilogueFwdINS6_IJSA_SC_SB_EEES9_NS_10bfloat16_tESG_Li384ELb1ELb1ELb0ELb1EEENS1_36VarlenDynamicPersistentTileSchedulerILi192ELi160ELi384ELi128ELb0ELb1ELb1ELb1ELb0ELb1EEEEEEEEEvNT_6ParamsE:
	.zero		3584


//--------------------- .nv.constant0._ZN7cutlass13device_kernelIN5flash11enable_sm90INS1_16FlashAttnFwdSm90INS1_25CollectiveMainloopFwdSm90ILi2EN4cute5tupleIJNS5_1CILi1EEES8_S8_EEENS6_IJNS7_ILi192EEENS7_ILi160EEENS7_ILi64EEEEEELi64ENS_12float_e4m3_tEfNS_4arch4Sm90ELb1ELb0ELb0ELb0ELb1ELb0ELb0ELb1ELb1ELb1ELb0ELb0EEENS1_21CollectiveEpilogueFwdINS6_IJSA_SC_SB_EEES9_NS_10bfloat16_tESG_Li384ELb0ELb1ELb0ELb1EEENS1_30DynamicPersistentTileSchedulerILi384ELi128ELb0ELb1ELb1EEEEEEEEEvNT_6ParamsE --------------------------
	.section	.nv.constant0._ZN7cutlass13device_kernelIN5flash11enable_sm90INS1_16FlashAttnFwdSm90INS1_25CollectiveMainloopFwdSm90ILi2EN4cute5tupleIJNS5_1CILi1EEES8_S8_EEENS6_IJNS7_ILi192EEENS7_ILi160EEENS7_ILi64EEEEEELi64ENS_12float_e4m3_tEfNS_4arch4Sm90ELb1ELb0ELb0ELb0ELb1ELb0ELb0ELb1ELb1ELb1ELb0ELb0EEENS1_21CollectiveEpilogueFwdINS6_IJSA_SC_SB_EEES9_NS_10bfloat16_tESG_Li384ELb0ELb1ELb0ELb1EEENS1_30DynamicPersistentTileSchedulerILi384ELi128ELb0ELb1ELb1EEEEEEEEEvNT_6ParamsE,"a",@progbits
	.sectionflags	@""
	.align	4
.nv.constant0._ZN7cutlass13device_kernelIN5flash11enable_sm90INS1_16FlashAttnFwdSm90INS1_25CollectiveMainloopFwdSm90ILi2EN4cute5tupleIJNS5_1CILi1EEES8_S8_EEENS6_IJNS7_ILi192EEENS7_ILi160EEENS7_ILi64EEEEEELi64ENS_12float_e4m3_tEfNS_4arch4Sm90ELb1ELb0ELb0ELb0ELb1ELb0ELb0ELb1ELb1ELb1ELb0ELb0EEENS1_21CollectiveEpilogueFwdINS6_IJSA_SC_SB_EEES9_NS_10bfloat16_tESG_Li384ELb0ELb1ELb0ELb1EEENS1_30DynamicPersistentTileSchedulerILi384ELi128ELb0ELb1ELb1EEEEEEEEEvNT_6ParamsE:
	.zero		3584


//--------------------- .nv.constant0._ZN7cutlass13device_kernelIN5flash11enable_sm90INS1_16FlashAttnFwdSm90INS1_25CollectiveMainloopFwdSm90ILi2EN4cute5tupleIJNS5_1CILi1EEES8_S8_EEENS6_IJNS7_ILi192EEENS7_ILi160EEENS7_ILi64EEEEEELi64ENS_12float_e4m3_tEfNS_4arch4Sm90ELb1ELb0ELb0ELb1ELb1ELb0ELb0ELb1ELb1ELb1ELb0ELb0EEENS1_21CollectiveEpilogueFwdINS6_IJSA_SC_SB_EEES9_NS_10bfloat16_tESG_Li384ELb1ELb1ELb0ELb1EEENS1_36VarlenDynamicPersistentTileSchedulerILi192ELi160ELi384ELi128ELb0ELb1ELb1ELb1ELb1ELb1EEEEEEEEEvNT_6ParamsE --------------------------
	.section	.nv.constant0._ZN7cutlass13device_kernelIN5flash11enable_sm90INS1_16FlashAttnFwdSm90INS1_25CollectiveMainloopFwdSm90ILi2EN4cute5tupleIJNS5_1CILi1EEES8_S8_EEENS6_IJNS7_ILi192EEENS7_ILi160EEENS7_ILi64EEEEEELi64ENS_12float_e4m3_tEfNS_4arch4Sm90ELb1ELb0ELb0ELb1ELb1ELb0ELb0ELb1ELb1ELb1ELb0ELb0EEENS1_21CollectiveEpilogueFwdINS6_IJSA_SC_SB_EEES9_NS_10bfloat16_tESG_Li384ELb1ELb1ELb0ELb1EEENS1_36VarlenDynamicPersistentTileSchedulerILi192ELi160ELi384ELi128ELb0ELb1ELb1ELb1ELb1ELb1EEEEEEEEEvNT_6ParamsE,"a",@progbits
	.sectionflags	@""
	.align	4
.nv.constant0._ZN7cutlass13device_kernelIN5flash11enable_sm90INS1_16FlashAttnFwdSm90INS1_25CollectiveMainloopFwdSm90ILi2EN4cute5tupleIJNS5_1CILi1EEES8_S8_EEENS6_IJNS7_ILi192EEENS7_ILi160EEENS7_ILi64EEEEEELi64ENS_12float_e4m3_tEfNS_4arch4Sm90ELb1ELb0ELb0ELb1ELb1ELb0ELb0ELb1ELb1ELb1ELb0ELb0EEENS1_21CollectiveEpilogueFwdINS6_IJSA_SC_SB_EEES9_NS_10bfloat16_tESG_Li384ELb1ELb1ELb0ELb1EEENS1_36VarlenDynamicPersistentTileSchedulerILi192ELi160ELi384ELi128ELb0ELb1ELb1ELb1ELb1ELb1EEEEEEEEEvNT_6ParamsE:
	.zero		3584


//--------------------- .nv.constant0._ZN7cutlass13device_kernelIN5flash11enable_sm90INS1_16FlashAttnFwdSm90INS1_25CollectiveMainloopFwdSm90ILi2EN4cute5tupleIJNS5_1CILi1EEES8_S8_EEENS6_IJNS7_ILi192EEENS7_ILi160EEENS7_ILi64EEEEEELi64ENS_12float_e4m3_tEfNS_4arch4Sm90ELb1ELb0ELb0ELb1ELb1ELb1ELb0ELb1ELb1ELb1ELb0ELb0EEENS1_21CollectiveEpilogueFwdINS6_IJSA_SC_SB_EEES9_NS_10bfloat16_tESG_Li384ELb1ELb1ELb0ELb1EEENS1_36VarlenDynamicPersistentTileSchedulerILi192ELi160ELi384ELi128ELb0ELb1ELb1ELb1ELb1ELb1EEEEEEEEEvNT_6ParamsE --------------------------
	.section	.nv.constant0._ZN7cutlass13device_kernelIN5flash11enable_sm90INS1_16FlashAttnFwdSm90INS1_25CollectiveMainloopFwdSm90ILi2EN4cute5tupleIJNS5_1CILi1EEES8_S8_EEENS6_IJNS7_ILi192EEENS7_ILi160EEENS7_ILi64EEEEEELi64ENS_12float_e4m3_tEfNS_4arch4Sm90ELb1ELb0ELb0ELb1ELb1ELb1ELb0ELb1ELb1ELb1ELb0ELb0EEENS1_21CollectiveEpilogueFwdINS6_IJSA_SC_SB_EEES9_NS_10bfloat16_tESG_Li384ELb1ELb1ELb0ELb1EEENS1_36VarlenDynamicPersistentTileSchedulerILi192ELi160ELi384ELi128ELb0ELb1ELb1ELb1ELb1ELb1EEEEEEEEEvNT_6ParamsE,"a",@progbits
	.sectionflags	@""
	.align	4
.nv.constant0._ZN7cutlass13device_kernelIN5flash11enable_sm90INS1_16FlashAttnFwdSm90INS1_25CollectiveMainloopFwdSm90ILi2EN4cute5tupleIJNS5_1CILi1EEES8_S8_EEENS6_IJNS7_ILi192EEENS7_ILi160EEENS7_ILi64EEEEEELi64ENS_12float_e4m3_tEfNS_4arch4Sm90ELb1ELb0ELb0ELb1ELb1ELb1ELb0ELb1ELb1ELb1ELb0ELb0EEENS1_21CollectiveEpilogueFwdINS6_IJSA_SC_SB_EEES9_NS_10bfloat16_tESG_Li384ELb1ELb1ELb0ELb1EEENS1_36VarlenDynamicPersistentTileSchedulerILi192ELi160ELi384ELi128ELb0ELb1ELb1ELb1ELb1ELb1EEEEEEEEEvNT_6ParamsE:
	.zero		3584


//--------------------- SYMBOLS --------------------------

	.type		.nv.reservedSmem.offset0,@object
	.size		.nv.reservedSmem.offset0,0x4
